	.target	sm_90a

	.elftype	@"ET_EXEC"


//--------------------- .note.nv.tkinfo           --------------------------
	.section	.note.nv.tkinfo,"",@"SHT_NOTE"
	.sectionflags	@"SHF_NOTE_NV_TKINFO"
	.tkinfo
        /*0018*/ 	.word	0x00000002
        /*0030*/ 	.string	""
        /*0030*/ 	.string	"ptxas"
        /*0030*/ 	.string	"Cuda compilation tools, release 13.0, V13.0.88"
        /*0030*/ 	.string	"Build cuda_13.0.r13.0/compiler.36424714_0"
        /*0030*/ 	.string	"-arch sm_90a -m 64 "



//--------------------- .note.nv.cuinfo           --------------------------
	.section	.note.nv.cuinfo,"",@"SHT_NOTE"
	.sectionflags	@"SHF_NOTE_NV_CUINFO"
        /*0018*/ 	.short	0x0002
        /*001a*/ 	.short	0x005a
        /*001c*/ 	.short	0x0082
	.zero		2


//--------------------- .nv.info                  --------------------------
	.section	.nv.info,"",@"SHT_CUDA_INFO"
	.align	4


	//----- nvinfo : EIATTR_REGCOUNT
	.align		4
        /*0000*/ 	.byte	0x04, 0x2f
        /*0002*/ 	.short	(.L_15 - .L_14)
	.align		4
.L_14:
        /*0004*/ 	.word	index@(_ZN7cutlass13device_kernelINS_4fmha6kernel28FmhaKernelTmaWarpSpecializedINS1_10collective33FmhaBwdMainloopTmaWarpSpecializedINS_6half_tEfN4cute5tupleIJNS7_1CILi128EEESA_NS9_ILi32EEEEEENS4_16FusionBwdAdapterINS4_12CausalFusionEEEJEEENS4_17FmhaBwdEpilogueKVIS6_fNS8_IJNS9_ILi64EEESB_SA_EEEEENS2_23TileSchedulerBwdAdapterINS2_23IndividualTileSchedulerEEEJEEEEEvNT_6ParamsE)
        /*0008*/ 	.word	0x000000a8


	//----- nvinfo : EIATTR_FRAME_SIZE
	.align		4
.L_15:
        /*000c*/ 	.byte	0x04, 0x11
        /*000e*/ 	.short	(.L_17 - .L_16)
	.align		4
.L_16:
        /*0010*/ 	.word	index@(_ZN7cutlass13device_kernelINS_4fmha6kernel28FmhaKernelTmaWarpSpecializedINS1_10collective33FmhaBwdMainloopTmaWarpSpecializedINS_6half_tEfN4cute5tupleIJNS7_1CILi128EEESA_NS9_ILi32EEEEEENS4_16FusionBwdAdapterINS4_12CausalFusionEEEJEEENS4_17FmhaBwdEpilogueKVIS6_fNS8_IJNS9_ILi64EEESB_SA_EEEEENS2_23TileSchedulerBwdAdapterINS2_23IndividualTileSchedulerEEEJEEEEEvNT_6ParamsE)
        /*0014*/ 	.word	0x00000100


	//----- nvinfo : EIATTR_MIN_STACK_SIZE
	.align		4
.L_17:
        /*0018*/ 	.byte	0x04, 0x12
        /*001a*/ 	.short	(.L_19 - .L_18)
	.align		4
.L_18:
        /*001c*/ 	.word	index@(_ZN7cutlass13device_kernelINS_4fmha6kernel28FmhaKernelTmaWarpSpecializedINS1_10collective33FmhaBwdMainloopTmaWarpSpecializedINS_6half_tEfN4cute5tupleIJNS7_1CILi128EEESA_NS9_ILi32EEEEEENS4_16FusionBwdAdapterINS4_12CausalFusionEEEJEEENS4_17FmhaBwdEpilogueKVIS6_fNS8_IJNS9_ILi64EEESB_SA_EEEEENS2_23TileSchedulerBwdAdapterINS2_23IndividualTileSchedulerEEEJEEEEEvNT_6ParamsE)
        /*0020*/ 	.word	0x00000100
.L_19:


//--------------------- .nv.compat                --------------------------
	.section	.nv.compat,"",@"SHT_CUDA_COMPAT_INFO"
	.align	4
        /*0000*/ 	.byte	0x02, 0x09, 0x01, 0x00, 0x02, 0x02, 0x04, 0x00, 0x02, 0x05, 0x05, 0x00, 0x03, 0x07, 0x01, 0x01
        /*0010*/ 	.byte	0x02, 0x03, 0x01, 0x00, 0x02, 0x06, 0x01, 0x00, 0x04, 0x0b, 0x08, 0x00, 0x00, 0x00, 0x00, 0x00
        /*0020*/ 	.byte	0x00, 0x00, 0x00, 0x00


//--------------------- .nv.info._ZN7cutlass13device_kernelINS_4fmha6kernel28FmhaKernelTmaWarpSpecializedINS1_10collective33FmhaBwdMainloopTmaWarpSpecializedINS_6half_tEfN4cute5tupleIJNS7_1CILi128EEESA_NS9_ILi32EEEEEENS4_16FusionBwdAdapterINS4_12CausalFusionEEEJEEENS4_17FmhaBwdEpilogueKVIS6_fNS8_IJNS9_ILi64EEESB_SA_EEEEENS2_23TileSchedulerBwdAdapterINS2_23IndividualTileSchedulerEEEJEEEEEvNT_6ParamsE --------------------------
	.section	.nv.info._ZN7cutlass13device_kernelINS_4fmha6kernel28FmhaKernelTmaWarpSpecializedINS1_10collective33FmhaBwdMainloopTmaWarpSpecializedINS_6half_tEfN4cute5tupleIJNS7_1CILi128EEESA_NS9_ILi32EEEEEENS4_16FusionBwdAdapterINS4_12CausalFusionEEEJEEENS4_17FmhaBwdEpilogueKVIS6_fNS8_IJNS9_ILi64EEESB_SA_EEEEENS2_23TileSchedulerBwdAdapterINS2_23IndividualTileSchedulerEEEJEEEEEvNT_6ParamsE,"",@"SHT_CUDA_INFO"
	.sectionflags	@""
	.align	4


	//----- nvinfo : EIATTR_CUDA_API_VERSION
	.align		4
        /*0000*/ 	.byte	0x04, 0x37
        /*0002*/ 	.short	(.L_21 - .L_20)
.L_20:
        /*0004*/ 	.word	0x00000082


	//----- nvinfo : EIATTR_KPARAM_INFO
	.align		4
.L_21:
        /*0008*/ 	.byte	0x04, 0x17
        /*000a*/ 	.short	(.L_23 - .L_22)
.L_22:
        /*000c*/ 	.word	0x00000000
        /*0010*/ 	.short	0x0000
        /*0012*/ 	.short	0x0070
        /*0014*/ 	.byte	0x00, 0xf0, 0x01, 0x3a


	//----- nvinfo : EIATTR_SPARSE_MMA_MASK
	.align		4
.L_23:
        /*0018*/ 	.byte	0x03, 0x50
        /*001a*/ 	.short	0x0000


	//----- nvinfo : EIATTR_MAXREG_COUNT
	.align		4
        /*001c*/ 	.byte	0x03, 0x1b
        /*001e*/ 	.short	0x00a8


	//----- nvinfo : EIATTR_NUM_BARRIERS
	.align		4
        /*0020*/ 	.byte	0x02, 0x4c
        /*0022*/ 	.byte	0x02
	.zero		1


	//----- nvinfo : EIATTR_EXTERNS
	.align		4
        /*0024*/ 	.byte	0x04, 0x0f
        /*0026*/ 	.short	(.L_25 - .L_24)


	//   ....[0]....
	.align		4
.L_24:
        /*0028*/ 	.word	index@(__assertfail)


	//----- nvinfo : EIATTR_MERCURY_ISA_VERSION
	.align		4
.L_25:
        /*002c*/ 	.byte	0x03, 0x5f
        /*002e*/ 	.short	0x0101


	//----- nvinfo : EIATTR_INT_WARP_WIDE_INSTR_OFFSETS
	.align		4
        /*0030*/ 	.byte	0x04, 0x31
        /*0032*/ 	.short	(.L_27 - .L_26)


	//   ....[0]....
.L_26:
        /*0034*/ 	.word	0x000007e0


	//   ....[1]....
        /*0038*/ 	.word	0x000007f0


	//   ....[2]....
        /*003c*/ 	.word	0x00000800


	//   ....[3]....
        /*0040*/ 	.word	0x00000810


	//   ....[4]....
        /*0044*/ 	.word	0x00000820


	//----- nvinfo : EIATTR_COOP_GROUP_MASK_REGIDS
	.align		4
.L_27:
        /*0048*/ 	.byte	0x04, 0x29
        /*004a*/ 	.short	(.L_29 - .L_28)


	//   ....[0]....
.L_28:
        /*004c*/ 	.word	0xffffffff


	//   ....[1]....
        /*0050*/ 	.word	0xffffffff


	//   ....[2]....
        /*0054*/ 	.word	0xffffffff


	//   ....[3]....
        /*0058*/ 	.word	0xffffffff


	//   ....[4]....
        /*005c*/ 	.word	0xffffffff


	//   ....[5]....
        /*0060*/ 	.word	0xffffffff


	//----- nvinfo : EIATTR_COOP_GROUP_INSTR_OFFSETS
	.align		4
.L_29:
        /*0064*/ 	.byte	0x04, 0x28
        /*0066*/ 	.short	(.L_31 - .L_30)


	//   ....[0]....
.L_30:
        /*0068*/ 	.word	0x00000060


	//   ....[1]....
        /*006c*/ 	.word	0x00000090


	//   ....[2]....
        /*0070*/ 	.word	0x00000250


	//   ....[3]....
        /*0074*/ 	.word	0x00000480


	//   ....[4]....
        /*0078*/ 	.word	0x00000620


	//   ....[5]....
        /*007c*/ 	.word	0x00000780


	//----- nvinfo : EIATTR_REG_RECONFIG
	.align		4
.L_31:
        /*0080*/ 	.byte	0x01, 0x54
	.zero		2


	//----- nvinfo : EIATTR_SYSCALL_OFFSETS
	.align		4
        /*0084*/ 	.byte	0x04, 0x46
        /*0086*/ 	.short	(.L_33 - .L_32)


	//   ....[0]....
.L_32:
        /*0088*/ 	.word	0x00007870


	//   ....[1]....
        /*008c*/ 	.word	0x000079c0


	//   ....[2]....
        /*0090*/ 	.word	0x00007e60


	//   ....[3]....
        /*0094*/ 	.word	0x00007f90


	//----- nvinfo : EIATTR_MBARRIER_INSTR_OFFSETS
	.align		4
.L_33:
        /*0098*/ 	.byte	0x04, 0x39
        /*009a*/ 	.short	(.L_35 - .L_34)


	//   ....[0]....
.L_34:
        /*009c*/ 	.word	0x000003f0
        /*00a0*/ 	.word	0x000000ff
        /*00a4*/ 	.word	0x0001c840
        /*00a8*/ 	.short	0x0100
        /*00aa*/ 	.byte	0x0a
	.zero		1


	//   ....[1]....
        /*00ac*/ 	.word	0x00000400
        /*00b0*/ 	.word	0x000000ff
        /*00b4*/ 	.word	0x0001c860
        /*00b8*/ 	.short	0x0100
        /*00ba*/ 	.byte	0x0a
	.zero		1


	//   ....[2]....
        /*00bc*/ 	.word	0x00000410
        /*00c0*/ 	.word	0x000000ff
        /*00c4*/ 	.word	0x0001c848
        /*00c8*/ 	.short	0x0100
        /*00ca*/ 	.byte	0x0a
	.zero		1


	//   ....[3]....
        /*00cc*/ 	.word	0x00000420
        /*00d0*/ 	.word	0x000000ff
        /*00d4*/ 	.word	0x0001c868
        /*00d8*/ 	.short	0x0100
        /*00da*/ 	.byte	0x0a
	.zero		1


	//   ....[4]....
        /*00dc*/ 	.word	0x00000430
        /*00e0*/ 	.word	0x000000ff
        /*00e4*/ 	.word	0x0001c850
        /*00e8*/ 	.short	0x0100
        /*00ea*/ 	.byte	0x0a
	.zero		1


	//   ....[5]....
        /*00ec*/ 	.word	0x00000440
        /*00f0*/ 	.word	0x000000ff
        /*00f4*/ 	.word	0x0001c870
        /*00f8*/ 	.short	0x0100
        /*00fa*/ 	.byte	0x0a
	.zero		1


	//   ....[6]....
        /*00fc*/ 	.word	0x00000450
        /*0100*/ 	.word	0x000000ff
        /*0104*/ 	.word	0x0001c858
        /*0108*/ 	.short	0x0100
        /*010a*/ 	.byte	0x0a
	.zero		1


	//   ....[7]....
        /*010c*/ 	.word	0x00000460
        /*0110*/ 	.word	0x000000ff
        /*0114*/ 	.word	0x0001c878
        /*0118*/ 	.short	0x0100
        /*011a*/ 	.byte	0x0a
	.zero		1


	//   ....[8]....
        /*011c*/ 	.word	0x00000590
        /*0120*/ 	.word	0x000000ff
        /*0124*/ 	.word	0x0001c800
        /*0128*/ 	.short	0x0100
        /*012a*/ 	.byte	0x0a
	.zero		1


	//   ....[9]....
        /*012c*/ 	.word	0x000005a0
        /*0130*/ 	.word	0x000000ff
        /*0134*/ 	.word	0x0001c820
        /*0138*/ 	.short	0x0100
        /*013a*/ 	.byte	0x0a
	.zero		1


	//   ....[10]....
        /*013c*/ 	.word	0x000005b0
        /*0140*/ 	.word	0x000000ff
        /*0144*/ 	.word	0x0001c808
        /*0148*/ 	.short	0x0100
        /*014a*/ 	.byte	0x0a
	.zero		1


	//   ....[11]....
        /*014c*/ 	.word	0x000005c0
        /*0150*/ 	.word	0x000000ff
        /*0154*/ 	.word	0x0001c828
        /*0158*/ 	.short	0x0100
        /*015a*/ 	.byte	0x0a
	.zero		1


	//   ....[12]....
        /*015c*/ 	.word	0x000005d0
        /*0160*/ 	.word	0x000000ff
        /*0164*/ 	.word	0x0001c810
        /*0168*/ 	.short	0x0100
        /*016a*/ 	.byte	0x0a
	.zero		1


	//   ....[13]....
        /*016c*/ 	.word	0x000005e0
        /*0170*/ 	.word	0x000000ff
        /*0174*/ 	.word	0x0001c830
        /*0178*/ 	.short	0x0100
        /*017a*/ 	.byte	0x0a
	.zero		1


	//   ....[14]....
        /*017c*/ 	.word	0x000005f0
        /*0180*/ 	.word	0x000000ff
        /*0184*/ 	.word	0x0001c818
        /*0188*/ 	.short	0x0100
        /*018a*/ 	.byte	0x0a
	.zero		1


	//   ....[15]....
        /*018c*/ 	.word	0x00000600
        /*0190*/ 	.word	0x000000ff
        /*0194*/ 	.word	0x0001c838
        /*0198*/ 	.short	0x0100
        /*019a*/ 	.byte	0x0a
	.zero		1


	//   ....[16]....
        /*019c*/ 	.word	0x00000730
        /*01a0*/ 	.word	0x000000ff
        /*01a4*/ 	.word	0x0001c880
        /*01a8*/ 	.short	0x0100
        /*01aa*/ 	.byte	0x0a
	.zero		1


	//   ....[17]....
        /*01ac*/ 	.word	0x00000740
        /*01b0*/ 	.word	0x000000ff
        /*01b4*/ 	.word	0x0001c890
        /*01b8*/ 	.short	0x0100
        /*01ba*/ 	.byte	0x0a
	.zero		1


	//   ....[18]....
        /*01bc*/ 	.word	0x00000750
        /*01c0*/ 	.word	0x000000ff
        /*01c4*/ 	.word	0x0001c888
        /*01c8*/ 	.short	0x0100
        /*01ca*/ 	.byte	0x0a
	.zero		1


	//   ....[19]....
        /*01cc*/ 	.word	0x00000760
        /*01d0*/ 	.word	0x000000ff
        /*01d4*/ 	.word	0x0001c898
        /*01d8*/ 	.short	0x0100
        /*01da*/ 	.byte	0x0a
	.zero		1


	//   ....[20]....
        /*01dc*/ 	.word	0x000008c0
        /*01e0*/ 	.word	0x000000ff
        /*01e4*/ 	.word	0x0001c8a0
        /*01e8*/ 	.short	0x0100
        /*01ea*/ 	.byte	0x08
	.zero		1


	//   ....[21]....
        /*01ec*/ 	.word	0x000008d0
        /*01f0*/ 	.word	0x000000ff
        /*01f4*/ 	.word	0x0001c8a8
        /*01f8*/ 	.short	0x0100
        /*01fa*/ 	.byte	0x08
	.zero		1


	//   ....[22]....
        /*01fc*/ 	.word	0x000008e0
        /*0200*/ 	.word	0x000000ff
        /*0204*/ 	.word	0x0001c8b0
        /*0208*/ 	.short	0x0100
        /*020a*/ 	.byte	0x08
	.zero		1


	//   ....[23]....
        /*020c*/ 	.word	0x000008f0
        /*0210*/ 	.word	0x000000ff
        /*0214*/ 	.word	0x0001c8b8
        /*0218*/ 	.short	0x0100
        /*021a*/ 	.byte	0x08
	.zero		1


	//   ....[24]....
        /*021c*/ 	.word	0x000009f0
        /*0220*/ 	.word	0x000000ff
        /*0224*/ 	.word	0x0001c8d0
        /*0228*/ 	.short	0x0100
        /*022a*/ 	.byte	0x0a
	.zero		1


	//   ....[25]....
        /*022c*/ 	.word	0x00000a00
        /*0230*/ 	.word	0x000000ff
        /*0234*/ 	.word	0x0001c8d8
        /*0238*/ 	.short	0x0100
        /*023a*/ 	.byte	0x0a
	.zero		1


	//   ....[26]....
        /*023c*/ 	.word	0x00000df0
        /*0240*/ 	.word	0x000000ff
        /*0244*/ 	.word	0x0001c840
        /*0248*/ 	.short	0x010a
        /*024a*/ 	.byte	0x08
	.zero		1


	//   ....[27]....
        /*024c*/ 	.word	0x00000e30
        /*0250*/ 	.word	0x000000ff
        /*0254*/ 	.word	0x0001c848
        /*0258*/ 	.short	0x010a
        /*025a*/ 	.byte	0x08
	.zero		1


	//   ....[28]....
        /*025c*/ 	.word	0x00001380
        /*0260*/ 	.word	0x000000ff
        /*0264*/ 	.word	0x0001c800
        /*0268*/ 	.short	0x010a
        /*026a*/ 	.byte	0x0e
	.zero		1


	//   ....[29]....
        /*026c*/ 	.word	0x000015e0
        /*0270*/ 	.word	0x000000ff
        /*0274*/ 	.word	0x0001c800
        /*0278*/ 	.short	0x010a
        /*027a*/ 	.byte	0x10
	.zero		1


	//   ....[30]....
        /*027c*/ 	.word	0x000021c0
        /*0280*/ 	.word	0x000000ff
        /*0284*/ 	.word	0x00000000
        /*0288*/ 	.short	0x010a
        /*028a*/ 	.byte	0x0f
	.zero		1


	//   ....[31]....
        /*028c*/ 	.word	0x00003280
        /*0290*/ 	.word	0x000000ff
        /*0294*/ 	.word	0x00000000
        /*0298*/ 	.short	0x0101
        /*029a*/ 	.byte	0x10
	.zero		1


	//   ....[32]....
        /*029c*/ 	.word	0x000055c0
        /*02a0*/ 	.word	0x000000ff
        /*02a4*/ 	.word	0x0001c8a0
        /*02a8*/ 	.short	0x010a
        /*02aa*/ 	.byte	0x0e
	.zero		1


	//   ....[33]....
        /*02ac*/ 	.word	0x000058b0
        /*02b0*/ 	.word	0x000000ff
        /*02b4*/ 	.word	0x0001c8a0
        /*02b8*/ 	.short	0x0101
        /*02ba*/ 	.byte	0x0e
	.zero		1


	//   ....[34]....
        /*02bc*/ 	.word	0x00005d60
        /*02c0*/ 	.word	0x000000ff
        /*02c4*/ 	.word	0x0001c890
        /*02c8*/ 	.short	0x010a
        /*02ca*/ 	.byte	0x0e
	.zero		1


	//   ....[35]....
        /*02cc*/ 	.word	0x00005da0
        /*02d0*/ 	.word	0x000000ff
        /*02d4*/ 	.word	0x0001c880
        /*02d8*/ 	.short	0x0101
        /*02da*/ 	.byte	0x0e
	.zero		1


	//   ....[36]....
        /*02dc*/ 	.word	0x00005e00
        /*02e0*/ 	.word	0x000000ff
        /*02e4*/ 	.word	0x00000000
        /*02e8*/ 	.short	0x010a
        /*02ea*/ 	.byte	0x0e
	.zero		1


	//   ....[37]....
        /*02ec*/ 	.word	0x00006900
        /*02f0*/ 	.word	0x000000ff
        /*02f4*/ 	.word	0x00000000
        /*02f8*/ 	.short	0x0101
        /*02fa*/ 	.byte	0x19
	.zero		1


	//   ....[38]....
        /*02fc*/ 	.word	0x00006960
        /*0300*/ 	.word	0x000000ff
        /*0304*/ 	.word	0x0001c890
        /*0308*/ 	.short	0x010a
        /*030a*/ 	.byte	0x12
	.zero		1


	//   ....[39]....
        /*030c*/ 	.word	0x00007190
        /*0310*/ 	.word	0x000000ff
        /*0314*/ 	.word	0x0001c880
        /*0318*/ 	.short	0x0101
        /*031a*/ 	.byte	0x12
	.zero		1


	//   ....[40]....
        /*031c*/ 	.word	0x000072c0
        /*0320*/ 	.word	0x000000ff
        /*0324*/ 	.word	0x00000000
        /*0328*/ 	.short	0x0101
        /*032a*/ 	.byte	0x05
	.zero		1


	//   ....[41]....
        /*032c*/ 	.word	0x00007370
        /*0330*/ 	.word	0x000000ff
        /*0334*/ 	.word	0x00000000
        /*0338*/ 	.short	0x0101
        /*033a*/ 	.byte	0x05
	.zero		1


	//   ....[42]....
        /*033c*/ 	.word	0x000074f0
        /*0340*/ 	.word	0x000000ff
        /*0344*/ 	.word	0x00000000
        /*0348*/ 	.short	0x0101
        /*034a*/ 	.byte	0x06
	.zero		1


	//   ....[43]....
        /*034c*/ 	.word	0x00007560
        /*0350*/ 	.word	0x000000ff
        /*0354*/ 	.word	0x00000000
        /*0358*/ 	.short	0x0101
        /*035a*/ 	.byte	0x08
	.zero		1


	//   ....[44]....
        /*035c*/ 	.word	0x00007610
        /*0360*/ 	.word	0x000000ff
        /*0364*/ 	.word	0x0001c890
        /*0368*/ 	.short	0x010a
        /*036a*/ 	.byte	0x04
	.zero		1


	//   ....[45]....
        /*036c*/ 	.word	0x000076d0
        /*0370*/ 	.word	0x000000ff
        /*0374*/ 	.word	0x0001c890
        /*0378*/ 	.short	0x010a
        /*037a*/ 	.byte	0x05
	.zero		1


	//   ....[46]....
        /*037c*/ 	.word	0x00007750
        /*0380*/ 	.word	0x000000ff
        /*0384*/ 	.word	0x0001c8a0
        /*0388*/ 	.short	0x010a
        /*038a*/ 	.byte	0x04
	.zero		1


	//   ....[47]....
        /*038c*/ 	.word	0x00008260
        /*0390*/ 	.word	0x000000ff
        /*0394*/ 	.word	0x0001c8a0
        /*0398*/ 	.short	0x0101
        /*039a*/ 	.byte	0x24
	.zero		1


	//   ....[48]....
        /*039c*/ 	.word	0x00008560
        /*03a0*/ 	.word	0x000000ff
        /*03a4*/ 	.word	0x0001c880
        /*03a8*/ 	.short	0x010a
        /*03aa*/ 	.byte	0x07
	.zero		1


	//   ....[49]....
        /*03ac*/ 	.word	0x00008650
        /*03b0*/ 	.word	0x000000ff
        /*03b4*/ 	.word	0x00000000
        /*03b8*/ 	.short	0x0101
        /*03ba*/ 	.byte	0x07
	.zero		1


	//   ....[50]....
        /*03bc*/ 	.word	0x000088a0
        /*03c0*/ 	.word	0x000000ff
        /*03c4*/ 	.word	0x00000000
        /*03c8*/ 	.short	0x0101
        /*03ca*/ 	.byte	0x04
	.zero		1


	//   ....[51]....
        /*03cc*/ 	.word	0x00008a90
        /*03d0*/ 	.word	0x00000005
        /*03d4*/ 	.word	0x0001c860
        /*03d8*/ 	.short	0x010a
        /*03da*/ 	.byte	0x3f
	.zero		1


	//   ....[52]....
        /*03dc*/ 	.word	0x00008cd0
        /*03e0*/ 	.word	0x00000007
        /*03e4*/ 	.word	0x0001c820
        /*03e8*/ 	.short	0x010a
        /*03ea*/ 	.byte	0x3f
	.zero		1


	//   ....[53]....
        /*03ec*/ 	.word	0x00009080
        /*03f0*/ 	.word	0x00000006
        /*03f4*/ 	.word	0x0001c860
        /*03f8*/ 	.short	0x010a
        /*03fa*/ 	.byte	0x3f
	.zero		1


	//   ....[54]....
        /*03fc*/ 	.word	0x00009300
        /*0400*/ 	.word	0x00000007
        /*0404*/ 	.word	0x0001c860
        /*0408*/ 	.short	0x010a
        /*040a*/ 	.byte	0x3f
	.zero		1


	//   ....[55]....
        /*040c*/ 	.word	0x000095c0
        /*0410*/ 	.word	0x00000007
        /*0414*/ 	.word	0x0001c820
        /*0418*/ 	.short	0x010a
        /*041a*/ 	.byte	0x3f
	.zero		1


	//   ....[56]....
        /*041c*/ 	.word	0x000099b0
        /*0420*/ 	.word	0x00000007
        /*0424*/ 	.word	0x0001c860
        /*0428*/ 	.short	0x010a
        /*042a*/ 	.byte	0x3f
	.zero		1


	//   ....[57]....
        /*042c*/ 	.word	0x00009da0
        /*0430*/ 	.word	0x00000008
        /*0434*/ 	.word	0x0001c820
        /*0438*/ 	.short	0x010a
        /*043a*/ 	.byte	0x3f
	.zero		1


	//   ....[58]....
        /*043c*/ 	.word	0x0000a190
        /*0440*/ 	.word	0x00000008
        /*0444*/ 	.word	0x0001c820
        /*0448*/ 	.short	0x010a
        /*044a*/ 	.byte	0x3f
	.zero		1


	//   ....[59]....
        /*044c*/ 	.word	0x0000a570
        /*0450*/ 	.word	0x00000003
        /*0454*/ 	.word	0x0001c840
        /*0458*/ 	.short	0x010a
        /*045a*/ 	.byte	0x3f
	.zero		1


	//   ....[60]....
        /*045c*/ 	.word	0x0000a5d0
        /*0460*/ 	.word	0x00000005
        /*0464*/ 	.word	0x0001c848
        /*0468*/ 	.short	0x010a
        /*046a*/ 	.byte	0x3f
	.zero		1


	//   ....[61]....
        /*046c*/ 	.word	0x0000a630
        /*0470*/ 	.word	0x00000003
        /*0474*/ 	.word	0x0001c800
        /*0478*/ 	.short	0x010a
        /*047a*/ 	.byte	0x3f
	.zero		1


	//   ....[62]....
        /*047c*/ 	.word	0x0000a690
        /*0480*/ 	.word	0x00000003
        /*0484*/ 	.word	0x0001c800
        /*0488*/ 	.short	0x010a
        /*048a*/ 	.byte	0x3f
	.zero		1


	//   ....[63]....
        /*048c*/ 	.word	0x0000a6f0
        /*0490*/ 	.word	0x00000003
        /*0494*/ 	.word	0x00000000
        /*0498*/ 	.short	0x010a
        /*049a*/ 	.byte	0x3f
	.zero		1


	//   ....[64]....
        /*049c*/ 	.word	0x0000a750
        /*04a0*/ 	.word	0x0000000e
        /*04a4*/ 	.word	0x0001c8a0
        /*04a8*/ 	.short	0x010a
        /*04aa*/ 	.byte	0x3f
	.zero		1


	//   ....[65]....
        /*04ac*/ 	.word	0x0000a7b0
        /*04b0*/ 	.word	0x00000003
        /*04b4*/ 	.word	0x0001c890
        /*04b8*/ 	.short	0x010a
        /*04ba*/ 	.byte	0x3f
	.zero		1


	//   ....[66]....
        /*04bc*/ 	.word	0x0000a810
        /*04c0*/ 	.word	0x00000003
        /*04c4*/ 	.word	0x00000000
        /*04c8*/ 	.short	0x010a
        /*04ca*/ 	.byte	0x3f
	.zero		1


	//   ....[67]....
        /*04cc*/ 	.word	0x0000a870
        /*04d0*/ 	.word	0x00000003
        /*04d4*/ 	.word	0x0001c890
        /*04d8*/ 	.short	0x010a
        /*04da*/ 	.byte	0x3f
	.zero		1


	//   ....[68]....
        /*04dc*/ 	.word	0x0000a8d0
        /*04e0*/ 	.word	0x00000003
        /*04e4*/ 	.word	0x0001c890
        /*04e8*/ 	.short	0x010a
        /*04ea*/ 	.byte	0x3f
	.zero		1


	//   ....[69]....
        /*04ec*/ 	.word	0x0000a930
        /*04f0*/ 	.word	0x00000003
        /*04f4*/ 	.word	0x0001c890
        /*04f8*/ 	.short	0x010a
        /*04fa*/ 	.byte	0x3f
	.zero		1


	//   ....[70]....
        /*04fc*/ 	.word	0x0000a990
        /*0500*/ 	.word	0x00000003
        /*0504*/ 	.word	0x0001c8a0
        /*0508*/ 	.short	0x010a
        /*050a*/ 	.byte	0x3f
	.zero		1


	//   ....[71]....
        /*050c*/ 	.word	0x0000a9f0
        /*0510*/ 	.word	0x00000002
        /*0514*/ 	.word	0x0001c880
        /*0518*/ 	.short	0x010a
        /*051a*/ 	.byte	0x3f
	.zero		1


	//   ....[72]....
        /*051c*/ 	.word	0x0000aa40
        /*0520*/ 	.word	0x00000005
        /*0524*/ 	.word	0x0001c860
        /*0528*/ 	.short	0x010a
        /*052a*/ 	.byte	0x3f
	.zero		1


	//   ....[73]....
        /*052c*/ 	.word	0x0000aa90
        /*0530*/ 	.word	0x00000007
        /*0534*/ 	.word	0x0001c820
        /*0538*/ 	.short	0x010a
        /*053a*/ 	.byte	0x3f
	.zero		1


	//   ....[74]....
        /*053c*/ 	.word	0x0000aae0
        /*0540*/ 	.word	0x00000006
        /*0544*/ 	.word	0x0001c860
        /*0548*/ 	.short	0x010a
        /*054a*/ 	.byte	0x3f
	.zero		1


	//   ....[75]....
        /*054c*/ 	.word	0x0000ab30
        /*0550*/ 	.word	0x00000007
        /*0554*/ 	.word	0x0001c860
        /*0558*/ 	.short	0x010a
        /*055a*/ 	.byte	0x3f
	.zero		1


	//   ....[76]....
        /*055c*/ 	.word	0x0000ab80
        /*0560*/ 	.word	0x00000007
        /*0564*/ 	.word	0x0001c820
        /*0568*/ 	.short	0x010a
        /*056a*/ 	.byte	0x3f
	.zero		1


	//   ....[77]....
        /*056c*/ 	.word	0x0000abd0
        /*0570*/ 	.word	0x00000007
        /*0574*/ 	.word	0x0001c860
        /*0578*/ 	.short	0x010a
        /*057a*/ 	.byte	0x3f
	.zero		1


	//   ....[78]....
        /*057c*/ 	.word	0x0000ac20
        /*0580*/ 	.word	0x00000008
        /*0584*/ 	.word	0x0001c820
        /*0588*/ 	.short	0x010a
        /*058a*/ 	.byte	0x3f
	.zero		1


	//   ....[79]....
        /*058c*/ 	.word	0x0000ac70
        /*0590*/ 	.word	0x00000008
        /*0594*/ 	.word	0x0001c820
        /*0598*/ 	.short	0x010a
        /*059a*/ 	.byte	0x3f
	.zero		1


	//----- nvinfo : EIATTR_NUM_MBARRIERS
	.align		4
.L_35:
        /*059c*/ 	.byte	0x03, 0x38
        /*059e*/ 	.short	0x001a


	//----- nvinfo : EIATTR_EXIT_INSTR_OFFSETS
	.align		4
        /*05a0*/ 	.byte	0x04, 0x1c
        /*05a2*/ 	.short	(.L_37 - .L_36)


	//   ....[0]....
.L_36:
        /*05a4*/ 	.word	0x00000aa0


	//   ....[1]....
        /*05a8*/ 	.word	0x00008270


	//   ....[2]....
        /*05ac*/ 	.word	0x000082d0


	//   ....[3]....
        /*05b0*/ 	.word	0x000088b0


	//   ....[4]....
        /*05b4*/ 	.word	0x00009ba0


	//   ....[5]....
        /*05b8*/ 	.word	0x0000a550


	//----- nvinfo : EIATTR_MAX_THREADS
	.align		4
.L_37:
        /*05bc*/ 	.byte	0x04, 0x05
        /*05be*/ 	.short	(.L_39 - .L_38)
.L_38:
        /*05c0*/ 	.word	0x00000180
        /*05c4*/ 	.word	0x00000001
        /*05c8*/ 	.word	0x00000001


	//----- nvinfo : EIATTR_CRS_STACK_SIZE
	.align		4
.L_39:
        /*05cc*/ 	.byte	0x04, 0x1e
        /*05ce*/ 	.short	(.L_41 - .L_40)
.L_40:
        /*05d0*/ 	.word	0x00000000


	//----- nvinfo : EIATTR_CBANK_PARAM_SIZE
	.align		4
.L_41:
        /*05d4*/ 	.byte	0x03, 0x19
        /*05d6*/ 	.short	0x0ef0


	//----- nvinfo : EIATTR_PARAM_CBANK
	.align		4
        /*05d8*/ 	.byte	0x04, 0x0a
        /*05da*/ 	.short	(.L_43 - .L_42)
	.align		4
.L_42:
        /*05dc*/ 	.word	index@(.nv.constant0._ZN7cutlass13device_kernelINS_4fmha6kernel28FmhaKernelTmaWarpSpecializedINS1_10collective33FmhaBwdMainloopTmaWarpSpecializedINS_6half_tEfN4cute5tupleIJNS7_1CILi128EEESA_NS9_ILi32EEEEEENS4_16FusionBwdAdapterINS4_12CausalFusionEEEJEEENS4_17FmhaBwdEpilogueKVIS6_fNS8_IJNS9_ILi64EEESB_SA_EEEEENS2_23TileSchedulerBwdAdapterINS2_23IndividualTileSchedulerEEEJEEEEEvNT_6ParamsE)
        /*05e0*/ 	.short	0x0210
        /*05e2*/ 	.short	0x0ef0


	//----- nvinfo : EIATTR_SW_WAR
	.align		4
.L_43:
        /*05e4*/ 	.byte	0x04, 0x36
        /*05e6*/ 	.short	(.L_45 - .L_44)
.L_44:
        /*05e8*/ 	.word	0x00000008
.L_45:


//--------------------- .nv.callgraph             --------------------------
	.section	.nv.callgraph,"",@"SHT_CUDA_CALLGRAPH"
	.align	4
	.sectionentsize	8
	.align		4
        /*0000*/ 	.word	0x00000000
	.align		4
        /*0004*/ 	.word	0xffffffff
	.align		4
        /*0008*/ 	.word	index@(_ZN7cutlass13device_kernelINS_4fmha6kernel28FmhaKernelTmaWarpSpecializedINS1_10collective33FmhaBwdMainloopTmaWarpSpecializedINS_6half_tEfN4cute5tupleIJNS7_1CILi128EEESA_NS9_ILi32EEEEEENS4_16FusionBwdAdapterINS4_12CausalFusionEEEJEEENS4_17FmhaBwdEpilogueKVIS6_fNS8_IJNS9_ILi64EEESB_SA_EEEEENS2_23TileSchedulerBwdAdapterINS2_23IndividualTileSchedulerEEEJEEEEEvNT_6ParamsE)
	.align		4
        /*000c*/ 	.word	index@(__assertfail)
	.align		4
        /*0010*/ 	.word	0x00000000
	.align		4
        /*0014*/ 	.word	0xfffffffe
	.align		4
        /*0018*/ 	.word	0x00000000
	.align		4
        /*001c*/ 	.word	0xfffffffd
	.align		4
        /*0020*/ 	.word	0x00000000
	.align		4
        /*0024*/ 	.word	0xfffffffc


//--------------------- .nv.constant4             --------------------------
	.section	.nv.constant4,"a",@progbits
	.align	8
	.align		8
.nv.constant4:
        /*0000*/ 	.dword	__assertfail
	.align		8
        /*0008*/ 	.dword	__unnamed_1
	.align		8
        /*0010*/ 	.dword	_ZN39_INTERNAL_a840e791_4_k_cu_b4e486e5_38494cuda3std3__45__cpo5beginE
	.align		8
        /*0018*/ 	.dword	_ZN39_INTERNAL_a840e791_4_k_cu_b4e486e5_38494cuda3std3__45__cpo3endE
	.align		8
        /*0020*/ 	.dword	_ZN39_INTERNAL_a840e791_4_k_cu_b4e486e5_38494cuda3std3__45__cpo6cbeginE
	.align		8
        /*0028*/ 	.dword	_ZN39_INTERNAL_a840e791_4_k_cu_b4e486e5_38494cuda3std3__45__cpo4cendE
	.align		8
        /*0030*/ 	.dword	_ZN39_INTERNAL_a840e791_4_k_cu_b4e486e5_38494cuda3std3__441_GLOBAL__N__a840e791_4_k_cu_b4e486e5_38496ignoreE
	.align		8
        /*0038*/ 	.dword	_ZN39_INTERNAL_a840e791_4_k_cu_b4e486e5_38494cuda3std3__419piecewise_constructE
	.align		8
        /*0040*/ 	.dword	_ZN39_INTERNAL_a840e791_4_k_cu_b4e486e5_38494cuda3std3__48in_placeE
	.align		8
        /*0048*/ 	.dword	_ZN39_INTERNAL_a840e791_4_k_cu_b4e486e5_38494cuda3std6ranges3__45__cpo4swapE
	.align		8
        /*0050*/ 	.dword	_ZN39_INTERNAL_a840e791_4_k_cu_b4e486e5_38494cuda3std6ranges3__45__cpo9iter_moveE
	.align		8
        /*0058*/ 	.dword	_ZN39_INTERNAL_a840e791_4_k_cu_b4e486e5_38494cute7productE
	.align		8
        /*0060*/ 	.dword	_ZN39_INTERNAL_a840e791_4_k_cu_b4e486e5_38494cute1_E
	.align		8
        /*0068*/ 	.dword	$str$24
	.align		8
        /*0070*/ 	.dword	$str$25


//--------------------- .text._ZN7cutlass13device_kernelINS_4fmha6kernel28FmhaKernelTmaWarpSpecializedINS1_10collective33FmhaBwdMainloopTmaWarpSpecializedINS_6half_tEfN4cute5tupleIJNS7_1CILi128EEESA_NS9_ILi32EEEEEENS4_16FusionBwdAdapterINS4_12CausalFusionEEEJEEENS4_17FmhaBwdEpilogueKVIS6_fNS8_IJNS9_ILi64EEESB_SA_EEEEENS2_23TileSchedulerBwdAdapterINS2_23IndividualTileSchedulerEEEJEEEEEvNT_6ParamsE --------------------------
	.section	.text._ZN7cutlass13device_kernelINS_4fmha6kernel28FmhaKernelTmaWarpSpecializedINS1_10collective33FmhaBwdMainloopTmaWarpSpecializedINS_6half_tEfN4cute5tupleIJNS7_1CILi128EEESA_NS9_ILi32EEEEEENS4_16FusionBwdAdapterINS4_12CausalFusionEEEJEEENS4_17FmhaBwdEpilogueKVIS6_fNS8_IJNS9_ILi64EEESB_SA_EEEEENS2_23TileSchedulerBwdAdapterINS2_23IndividualTileSchedulerEEEJEEEEEvNT_6ParamsE,"ax",@progbits
	.align	128
.text._ZN7cutlass13device_kernelINS_4fmha6kernel28FmhaKernelTmaWarpSpecializedINS1_10collective33FmhaBwdMainloopTmaWarpSpecializedINS_6half_tEfN4cute5tupleIJNS7_1CILi128EEESA_NS9_ILi32EEEEEENS4_16FusionBwdAdapterINS4_12CausalFusionEEEJEEENS4_17FmhaBwdEpilogueKVIS6_fNS8_IJNS9_ILi64EEESB_SA_EEEEENS2_23TileSchedulerBwdAdapterINS2_23IndividualTileSchedulerEEEJEEEEEvNT_6ParamsE:
        .type           _ZN7cutlass13device_kernelINS_4fmha6kernel28FmhaKernelTmaWarpSpecializedINS1_10collective33FmhaBwdMainloopTmaWarpSpecializedINS_6half_tEfN4cute5tupleIJNS7_1CILi128EEESA_NS9_ILi32EEEEEENS4_16FusionBwdAdapterINS4_12CausalFusionEEEJEEENS4_17FmhaBwdEpilogueKVIS6_fNS8_IJNS9_ILi64EEESB_SA_EEEEENS2_23TileSchedulerBwdAdapterINS2_23IndividualTileSchedulerEEEJEEEEEvNT_6ParamsE,@function
        .size           _ZN7cutlass13device_kernelINS_4fmha6kernel28FmhaKernelTmaWarpSpecializedINS1_10collective33FmhaBwdMainloopTmaWarpSpecializedINS_6half_tEfN4cute5tupleIJNS7_1CILi128EEESA_NS9_ILi32EEEEEENS4_16FusionBwdAdapterINS4_12CausalFusionEEEJEEENS4_17FmhaBwdEpilogueKVIS6_fNS8_IJNS9_ILi64EEESB_SA_EEEEENS2_23TileSchedulerBwdAdapterINS2_23IndividualTileSchedulerEEEJEEEEEvNT_6ParamsE,(.L_x_155 - _ZN7cutlass13device_kernelINS_4fmha6kernel28FmhaKernelTmaWarpSpecializedINS1_10collective33FmhaBwdMainloopTmaWarpSpecializedINS_6half_tEfN4cute5tupleIJNS7_1CILi128EEESA_NS9_ILi32EEEEEENS4_16FusionBwdAdapterINS4_12CausalFusionEEEJEEENS4_17FmhaBwdEpilogueKVIS6_fNS8_IJNS9_ILi64EEESB_SA_EEEEENS2_23TileSchedulerBwdAdapterINS2_23IndividualTileSchedulerEEEJEEEEEvNT_6ParamsE)
        .other          _ZN7cutlass13device_kernelINS_4fmha6kernel28FmhaKernelTmaWarpSpecializedINS1_10collective33FmhaBwdMainloopTmaWarpSpecializedINS_6half_tEfN4cute5tupleIJNS7_1CILi128EEESA_NS9_ILi32EEEEEENS4_16FusionBwdAdapterINS4_12CausalFusionEEEJEEENS4_17FmhaBwdEpilogueKVIS6_fNS8_IJNS9_ILi64EEESB_SA_EEEEENS2_23TileSchedulerBwdAdapterINS2_23IndividualTileSchedulerEEEJEEEEEvNT_6ParamsE,@"STO_CUDA_ENTRY STV_DEFAULT"
_ZN7cutlass13device_kernelINS_4fmha6kernel28FmhaKernelTmaWarpSpecializedINS1_10collective33FmhaBwdMainloopTmaWarpSpecializedINS_6half_tEfN4cute5tupleIJNS7_1CILi128EEESA_NS9_ILi32EEEEEENS4_16FusionBwdAdapterINS4_12CausalFusionEEEJEEENS4_17FmhaBwdEpilogueKVIS6_fNS8_IJNS9_ILi64EEESB_SA_EEEEENS2_23TileSchedulerBwdAdapterINS2_23IndividualTileSchedulerEEEJEEEEEvNT_6ParamsE:
[----:B------:R-:W1:Y:S02]  /*0000*/  LDC R1, c[0x0][0x28] ;  /* 0x00000a00ff017b82 */ /* 0x000e640000000800 */
[----:B-1----:R-:W-:Y:S01]  /*0010*/  VIADD R1, R1, 0xffffff00 ;  /* 0xffffff0001017836 */ /* 0x002fe20000000000 */
[----:B------:R-:W1:Y:S01]  /*0020*/  S2R R0, SR_TID.X ;  /* 0x0000000000007919 */ /* 0x000e620000002100 */
[----:B------:R-:W-:Y:S01]  /*0030*/  ELECT P1, URZ, PT ;  /* 0x00000000003f782f */ /* 0x000fe20003820000 */
[----:B------:R-:W-:Y:S01]  /*0040*/  BSSY B0, `(.L_x_0) ;  /* 0x0000020000007945 */ /* 0x000fe20003800000 */
[----:B-1----:R-:W-:-:S05]  /*0050*/  SHF.R.U32.HI R2, RZ, 0x5, R0 ;  /* 0x00000005ff027819 */ /* 0x002fca0000011600 */
[----:B------:R-:W1:Y:S02]  /*0060*/  SHFL.IDX PT, R3, R2, RZ, 0x1f ;  /* 0x00001fff02037589 */ /* 0x000e6400000e0000 */
[----:B-1----:R-:W-:Y:S02]  /*0070*/  R2UR UR5, R3 ;  /* 0x00000000030572ca */ /* 0x002fe400000e0000 */
[----:B------:R-:W-:-:S06]  /*0080*/  SHF.R.U32.HI R3, RZ, 0x7, R0 ;  /* 0x00000007ff037819 */ /* 0x000fcc0000011600 */
[----:B------:R-:W1:Y:S05]  /*0090*/  SHFL.IDX PT, R3, R3, RZ, 0x1f ;  /* 0x00001fff03037589 */ /* 0x000e6a00000e0000 */
[----:B------:R-:W-:Y:S02]  /*00a0*/  USHF.R.S32.HI UR4, URZ, 0x1f, UR5 ;  /* 0x0000001f3f047899 */ /* 0x000fe40008011405 */
[----:B------:R-:W-:Y:S02]  /*00b0*/  ISETP.NE.OR P0, PT, RZ, UR5, !P1 ;  /* 0x00000005ff007c0c */ /* 0x000fe4000cf05670 */
[----:B------:R-:W-:-:S04]  /*00c0*/  ULEA.HI UR4, UR4, UR5, URZ, 0x2 ;  /* 0x0000000504047291 */ /* 0x000fc8000f8f103f */
[----:B------:R-:W-:-:S04]  /*00d0*/  ULOP3.LUT UR4, UR4, 0xfffffffc, URZ, 0xc0, !UPT ;  /* 0xfffffffc04047892 */ /* 0x000fc8000f8ec03f */
[----:B------:R-:W-:-:S03]  /*00e0*/  UIADD3 UR5, UR5, -UR4, URZ ;  /* 0x8000000405057290 */ /* 0x000fc6000fffe03f */
[----:B------:R-:W-:Y:S09]  /*00f0*/  @P0 BRA `(.L_x_1) ;  /* 0x0000000000500947 */ /* 0x000ff20003800000 */
[----:B------:R-:W-:Y:S02]  /*0100*/  ULDC.64 UR6, c[0x0][0x198] ;  /* 0x0000660000067ab9 */ /* 0x000fe40000000a00 */
[----:B------:R-:W-:Y:S02]  /*0110*/  UIADD3 UR8, UP0, UR6, 0xf0, URZ ;  /* 0x000000f006087890 */ /* 0x000fe4000ff1e03f */
[----:B------:R-:W-:Y:S02]  /*0120*/  UIADD3 UR10, UP1, UR6, 0x1f0, URZ ;  /* 0x000001f0060a7890 */ /* 0x000fe4000ff3e03f */
[----:B------:R-:W-:Y:S02]  /*0130*/  UIADD3 UR12, UP2, UR6, 0x2f0, URZ ;  /* 0x000002f0060c7890 */ /* 0x000fe4000ff5e03f */
[----:B------:R-:W-:Y:S02]  /*0140*/  UIADD3 UR14, UP3, UR6, 0x3f0, URZ ;  /* 0x000003f0060e7890 */ /* 0x000fe4000ff7e03f */
[----:B------:R-:W-:-:S02]  /*0150*/  UIADD3 UR16, UP4, UR6, 0x5f0, URZ ;  /* 0x000005f006107890 */ /* 0x000fc4000ff9e03f */
[----:B------:R-:W-:Y:S02]  /*0160*/  UIADD3.X UR9, URZ, UR7, URZ, UP0, !UPT ;  /* 0x000000073f097290 */ /* 0x000fe400087fe43f */
[----:B------:R-:W-:Y:S02]  /*0170*/  UIADD3 UR6, UP5, UR6, 0x4f0, URZ ;  /* 0x000004f006067890 */ /* 0x000fe4000ffbe03f */
[----:B------:R-:W-:Y:S02]  /*0180*/  UIADD3.X UR11, URZ, UR7, URZ, UP1, !UPT ;  /* 0x000000073f0b7290 */ /* 0x000fe40008ffe43f */
[----:B------:R-:W-:Y:S02]  /*0190*/  UIADD3.X UR13, URZ, UR7, URZ, UP2, !UPT ;  /* 0x000000073f0d7290 */ /* 0x000fe400097fe43f */
[----:B------:R-:W-:Y:S01]  /*01a0*/  UIADD3.X UR15, URZ, UR7, URZ, UP3, !UPT ;  /* 0x000000073f0f7290 */ /* 0x000fe20009ffe43f */
[----:B------:R2:W-:Y:S01]  /*01b0*/  UTMACCTL.PF [UR8] ;  /* 0x00000000080079b9 */ /* 0x0005e20008040000 */
[----:B------:R-:W-:-:S03]  /*01c0*/  UIADD3.X UR17, URZ, UR7, URZ, UP4, !UPT ;  /* 0x000000073f117290 */ /* 0x000fc6000a7fe43f */
[----:B------:R2:W-:Y:S01]  /*01d0*/  UTMACCTL.PF [UR10] ;  /* 0x000000000a0079b9 */ /* 0x0005e20008040000 */
[----:B------:R-:W-:Y:S01]  /*01e0*/  UIADD3.X UR7, URZ, UR7, URZ, UP5, !UPT ;  /* 0x000000073f077290 */ /* 0x000fe2000affe43f */
[----:B------:R2:W-:Y:S02]  /*01f0*/  UTMACCTL.PF [UR12] ;  /* 0x000000000c0079b9 */ /* 0x0005e40008040000 */
[----:B------:R2:W-:Y:S02]  /*0200*/  UTMACCTL.PF [UR14] ;  /* 0x000000000e0079b9 */ /* 0x0005e40008040000 */
[----:B------:R2:W-:Y:S04]  /*0210*/  UTMACCTL.PF [UR16] ;  /* 0x00000000100079b9 */ /* 0x0005e80008040000 */
[----:B------:R2:W-:Y:S02]  /*0220*/  UTMACCTL.PF [UR6] ;  /* 0x00000000060079b9 */ /* 0x0005e40008040000 */
[----:B--2---:R-:W-:Y:S01]  /*0230*/  NOP ;  /* 0x0000000000007918 */ /* 0x004fe20000000000 */
.L_x_1:
[----:B------:R-:W-:Y:S05]  /*0240*/  BSYNC B0 ;  /* 0x0000000000007941 */ /* 0x000fea0003800000 */
.L_x_0:
[----:B------:R-:W2:Y:S01]  /*0250*/  SHFL.IDX PT, R4, R2, RZ, 0x1f ;  /* 0x00001fff02047589 */ /* 0x000ea200000e0000 */
[----:B-1----:R-:W-:Y:S01]  /*0260*/  R2UR UR12, R3 ;  /* 0x00000000030c72ca */ /* 0x002fe200000e0000 */
[----:B------:R-:W-:-:S12]  /*0270*/  UISETP.NE.AND UP0, UPT, UR5, 0x1, UPT ;  /* 0x000000010500788c */ /* 0x000fd8000bf05270 */
[----:B------:R-:W-:Y:S02]  /*0280*/  UIADD3 UR37, UR12, -0x1, URZ ;  /* 0xffffffff0c257890 */ /* 0x000fe4000fffe03f */
[----:B------:R-:W-:Y:S02]  /*0290*/  ULOP3.LUT UP2, URZ, UR12, UR5, URZ, 0xfc, !UPT ;  /* 0x000000050c3f7292 */ /* 0x000fe4000f84fc3f */
[----:B------:R-:W-:Y:S02]  /*02a0*/  UISETP.EQ.AND UP1, UPT, UR12, URZ, !UP0 ;  /* 0x0000003f0c00728c */ /* 0x000fe4000c722270 */
[----:B------:R-:W-:Y:S02]  /*02b0*/  UISETP.GE.U32.AND UP3, UPT, UR37, 0x4, UPT ;  /* 0x000000042500788c */ /* 0x000fe4000bf66070 */
[----:B------:R-:W-:Y:S01]  /*02c0*/  USEL UR13, URZ, 0x2, UP2 ;  /* 0x000000023f0d7887 */ /* 0x000fe20009000000 */
[----:B--2---:R-:W-:Y:S01]  /*02d0*/  ISETP.NE.AND P0, PT, R4, RZ, PT ;  /* 0x000000ff0400720c */ /* 0x004fe20003f05270 */
[----:B------:R-:W-:-:S02]  /*02e0*/  USEL UR4, URZ, 0x1, !UP1 ;  /* 0x000000013f047887 */ /* 0x000fc4000c800000 */
[----:B------:R-:W-:Y:S02]  /*02f0*/  USEL UR13, UR13, 0x1, UP3 ;  /* 0x000000010d0d7887 */ /* 0x000fe40009800000 */
[----:B------:R-:W-:-:S08]  /*0300*/  USEL UR4, UR4, 0x2, UP3 ;  /* 0x0000000204047887 */ /* 0x000fd00009800000 */
[----:B------:R-:W-:Y:S05]  /*0310*/  @P0 BRA `(.L_x_2) ;  /* 0x0000000000580947 */ /* 0x000fea0003800000 */
[----:B------:R-:W1:Y:S01]  /*0320*/  S2UR UR10, SR_CgaCtaId ;  /* 0x00000000000a79c3 */ /* 0x000e620000008800 */
[----:B------:R-:W-:Y:S01]  /*0330*/  UMOV UR6, 0x400 ;  /* 0x0000040000067882 */ /* 0x000fe20000000000 */
[----:B------:R-:W-:Y:S01]  /*0340*/  UMOV UR7, 0x1 ;  /* 0x0000000100077882 */ /* 0x000fe20000000000 */
[----:B------:R-:W-:Y:S01]  /*0350*/  UMOV UR8, 0x80 ;  /* 0x0000008000087882 */ /* 0x000fe20000000000 */
[----:B------:R-:W-:Y:S01]  /*0360*/  ELECT P0, URZ, PT ;  /* 0x00000000003f782f */ /* 0x000fe20003800000 */
[----:B------:R-:W-:-:S04]  /*0370*/  UIADD3 UR8, -UR8, 0x100000, URZ ;  /* 0x0010000008087890 */ /* 0x000fc8000fffe13f */
[----:B------:R-:W-:Y:S02]  /*0380*/  USHF.L.U32 UR9, UR8, 0xb, URZ ;  /* 0x0000000b08097899 */ /* 0x000fe4000800063f */
[----:B------:R-:W-:Y:S02]  /*0390*/  USHF.L.U32 UR8, UR8, 0x1, URZ ;  /* 0x0000000108087899 */ /* 0x000fe4000800063f */
[----:B-1----:R-:W-:Y:S02]  /*03a0*/  ULEA UR10, UR10, UR6, 0x18 ;  /* 0x000000060a0a7291 */ /* 0x002fe4000f8ec03f */
[----:B------:R-:W-:-:S04]  /*03b0*/  UIADD3 UR6, -UR7, 0x100000, URZ ;  /* 0x0010000007067890 */ /* 0x000fc8000fffe13f */
[----:B------:R-:W-:Y:S02]  /*03c0*/  USHF.L.U32 UR7, UR6, 0xb, URZ ;  /* 0x0000000b06077899 */ /* 0x000fe4000800063f */
[----:B------:R-:W-:Y:S01]  /*03d0*/  USHF.L.U32 UR6, UR6, 0x1, URZ ;  /* 0x0000000106067899 */ /* 0x000fe2000800063f */
[----:B------:R-:W1:Y:S11]  /*03e0*/  FENCE.VIEW.ASYNC.S ;  /* 0x00000000000073c6 */ /* 0x000e760000000000 */
[----:B-1----:R1:W2:Y:S01]  /*03f0*/  SYNCS.EXCH.64 URZ, [UR10+0x1c840], UR6 ;  /* 0x01c840060a3f75b2 */ /* 0x0022a20008000100 */
[----:B------:R1:W3:Y:S01]  /*0400*/  SYNCS.EXCH.64 URZ, [UR10+0x1c860], UR8 ;  /* 0x01c860080a3f75b2 */ /* 0x0002e20008000100 */
[----:B------:R1:W4:Y:S01]  /*0410*/  SYNCS.EXCH.64 URZ, [UR10+0x1c848], UR6 ;  /* 0x01c848060a3f75b2 */ /* 0x0003220008000100 */
[----:B------:R1:W1:Y:S01]  /*0420*/  SYNCS.EXCH.64 URZ, [UR10+0x1c868], UR8 ;  /* 0x01c868080a3f75b2 */ /* 0x0002620008000100 */
[----:B------:R1:W1:Y:S01]  /*0430*/  SYNCS.EXCH.64 URZ, [UR10+0x1c850], UR6 ;  /* 0x01c850060a3f75b2 */ /* 0x0002620008000100 */
[----:B------:R1:W1:Y:S01]  /*0440*/  SYNCS.EXCH.64 URZ, [UR10+0x1c870], UR8 ;  /* 0x01c870080a3f75b2 */ /* 0x0002620008000100 */
[----:B------:R1:W1:Y:S01]  /*0450*/  SYNCS.EXCH.64 URZ, [UR10+0x1c858], UR6 ;  /* 0x01c858060a3f75b2 */ /* 0x0002620008000100 */
[----:B------:R1:W1:Y:S01]  /*0460*/  SYNCS.EXCH.64 URZ, [UR10+0x1c878], UR8 ;  /* 0x01c878080a3f75b2 */ /* 0x0002620008000100 */
[----:B------:R-:W-:Y:S01]  /*0470*/  NOP ;  /* 0x0000000000007918 */ /* 0x000fe20000000000 */
.L_x_2:
[----:B------:R-:W5:Y:S01]  /*0480*/  SHFL.IDX PT, R3, R2, RZ, 0x1f ;  /* 0x00001fff02037589 */ /* 0x000f6200000e0000 */
[----:B------:R-:W-:Y:S01]  /*0490*/  NOP ;  /* 0x0000000000007918 */ /* 0x000fe20000000000 */
[----:B-----5:R-:W-:-:S13]  /*04a0*/  ISETP.NE.AND P0, PT, R3, RZ, PT ;  /* 0x000000ff0300720c */ /* 0x020fda0003f05270 */
[----:B------:R-:W-:Y:S05]  /*04b0*/  @P0 BRA `(.L_x_3) ;  /* 0x0000000000580947 */ /* 0x000fea0003800000 */
[----:B-1----:R-:W1:Y:S01]  /*04c0*/  S2UR UR7, SR_CgaCtaId ;  /* 0x00000000000779c3 */ /* 0x002e620000008800 */
[----:B------:R-:W-:Y:S01]  /*04d0*/  UMOV UR6, 0x400 ;  /* 0x0000040000067882 */ /* 0x000fe20000000000 */
[----:B------:R-:W-:Y:S01]  /*04e0*/  UMOV UR8, 0x1 ;  /* 0x0000000100087882 */ /* 0x000fe20000000000 */
[----:B------:R-:W-:Y:S01]  /*04f0*/  UMOV UR11, 0x100 ;  /* 0x00000100000b7882 */ /* 0x000fe20000000000 */
[----:B------:R-:W-:-:S04]  /*0500*/  UIADD3 UR8, -UR8, 0x100000, URZ ;  /* 0x0010000008087890 */ /* 0x000fc8000fffe13f */
[----:B------:R-:W-:Y:S02]  /*0510*/  USHF.L.U32 UR9, UR8, 0xb, URZ ;  /* 0x0000000b08097899 */ /* 0x000fe4000800063f */
[----:B------:R-:W-:Y:S01]  /*0520*/  USHF.L.U32 UR8, UR8, 0x1, URZ ;  /* 0x0000000108087899 */ /* 0x000fe2000800063f */
[----:B------:R-:W-:Y:S01]  /*0530*/  ELECT P0, URZ, PT ;  /* 0x00000000003f782f */ /* 0x000fe20003800000 */
[----:B-1----:R-:W-:Y:S02]  /*0540*/  ULEA UR10, UR7, UR6, 0x18 ;  /* 0x00000006070a7291 */ /* 0x002fe4000f8ec03f */
[----:B------:R-:W-:-:S04]  /*0550*/  UIADD3 UR6, -UR11, 0x100000, URZ ;  /* 0x001000000b067890 */ /* 0x000fc8000fffe13f */
[----:B------:R-:W-:Y:S02]  /*0560*/  USHF.L.U32 UR7, UR6, 0xb, URZ ;  /* 0x0000000b06077899 */ /* 0x000fe4000800063f */
[----:B------:R-:W-:Y:S01]  /*0570*/  USHF.L.U32 UR6, UR6, 0x1, URZ ;  /* 0x0000000106067899 */ /* 0x000fe2000800063f */
[----:B------:R-:W1:Y:S03]  /*0580*/  FENCE.VIEW.ASYNC.S ;  /* 0x00000000000073c6 */ /* 0x000e660000000000 */
[----:B-1----:R1:W1:Y:S08]  /*0590*/  SYNCS.EXCH.64 URZ, [UR10+0x1c800], UR8 ;  /* 0x01c800080a3f75b2 */ /* 0x0022700008000100 */
[----:B------:R1:W1:Y:S01]  /*05a0*/  SYNCS.EXCH.64 URZ, [UR10+0x1c820], UR6 ;  /* 0x01c820060a3f75b2 */ /* 0x0002620008000100 */
[----:B------:R1:W1:Y:S01]  /*05b0*/  SYNCS.EXCH.64 URZ, [UR10+0x1c808], UR8 ;  /* 0x01c808080a3f75b2 */ /* 0x0002620008000100 */
[----:B------:R1:W1:Y:S01]  /*05c0*/  SYNCS.EXCH.64 URZ, [UR10+0x1c828], UR6 ;  /* 0x01c828060a3f75b2 */ /* 0x0002620008000100 */
[----:B------:R1:W1:Y:S01]  /*05d0*/  SYNCS.EXCH.64 URZ, [UR10+0x1c810], UR8 ;  /* 0x01c810080a3f75b2 */ /* 0x0002620008000100 */
[----:B------:R1:W1:Y:S01]  /*05e0*/  SYNCS.EXCH.64 URZ, [UR10+0x1c830], UR6 ;  /* 0x01c830060a3f75b2 */ /* 0x0002620008000100 */
[----:B------:R1:W1:Y:S01]  /*05f0*/  SYNCS.EXCH.64 URZ, [UR10+0x1c818], UR8 ;  /* 0x01c818080a3f75b2 */ /* 0x0002620008000100 */
[----:B------:R1:W1:Y:S01]  /*0600*/  SYNCS.EXCH.64 URZ, [UR10+0x1c838], UR6 ;  /* 0x01c838060a3f75b2 */ /* 0x0002620008000100 */
[----:B------:R-:W-:Y:S01]  /*0610*/  NOP ;  /* 0x0000000000007918 */ /* 0x000fe20000000000 */
.L_x_3:
        /* <DEDUP_REMOVED lines=21> */
[----:B------:R-:W-:Y:S01]  /*0770*/  NOP ;  /* 0x0000000000007918 */ /* 0x000fe20000000000 */
.L_x_4:
[----:B------:R-:W5:Y:S01]  /*0780*/  SHFL.IDX PT, R3, R2, RZ, 0x1f ;  /* 0x00001fff02037589 */ /* 0x000f6200000e0000 */
[----:B------:R-:W-:Y:S01]  /*0790*/  ELECT P0, URZ, PT ;  /* 0x00000000003f782f */ /* 0x000fe20003800000 */
[----:B------:R-:W-:Y:S01]  /*07a0*/  NOP ;  /* 0x0000000000007918 */ /* 0x000fe20000000000 */
[----:B-1----:R-:W-:Y:S02]  /*07b0*/  UMOV UR6, 0x80 ;  /* 0x0000008000067882 */ /* 0x002fe40000000000 */
[C---:B-----5:R-:W-:Y:S02]  /*07c0*/  ISETP.NE.OR P0, PT, R3.reuse, RZ, !P0 ;  /* 0x000000ff0300720c */ /* 0x060fe40004705670 */
[----:B------:R-:W-:-:S11]  /*07d0*/  ISETP.NE.AND P2, PT, R3, RZ, PT ;  /* 0x000000ff0300720c */ /* 0x000fd60003f45270 */
[----:B------:R-:W-:Y:S01]  /*07e0*/  VOTEU.ALL UP1, P0 ;  /* 0x00000000003f7886 */ /* 0x000fe20000020000 */
[----:B------:R-:W-:Y:S01]  /*07f0*/  VOTEU.ALL UP2, P0 ;  /* 0x00000000003f7886 */ /* 0x000fe20000040000 */
[----:B------:R-:W-:Y:S01]  /*0800*/  VOTEU.ALL UP3, P0 ;  /* 0x00000000003f7886 */ /* 0x000fe20000060000 */
[----:B------:R-:W-:Y:S01]  /*0810*/  VOTEU.ALL UP4, P0 ;  /* 0x00000000003f7886 */ /* 0x000fe20000080000 */
[----:B------:R-:W-:Y:S01]  /*0820*/  VOTEU.ALL UP5, P0 ;  /* 0x00000000003f7886 */ /* 0x000fe200000a0000 */
[----:B------:R-:W1:Y:S01]  /*0830*/  @!UP1 S2UR UR9, SR_CgaCtaId ;  /* 0x00000000000999c3 */ /* 0x000e620000008800 */
[----:B------:R-:W-:Y:S01]  /*0840*/  @!UP1 UMOV UR8, 0x400 ;  /* 0x0000040000089882 */ /* 0x000fe20000000000 */
[----:B------:R-:W-:-:S04]  /*0850*/  @!UP1 UIADD3 UR6, -UR6, 0x100000, URZ ;  /* 0x0010000006069890 */ /* 0x000fc8000fffe13f */
[----:B------:R-:W-:Y:S02]  /*0860*/  @!UP1 USHF.L.U32 UR7, UR6, 0xb, URZ ;  /* 0x0000000b06079899 */ /* 0x000fe4000800063f */
[----:B------:R-:W-:Y:S02]  /*0870*/  @!UP1 USHF.L.U32 UR6, UR6, 0x1, URZ ;  /* 0x0000000106069899 */ /* 0x000fe4000800063f */
[----:B-1----:R-:W-:Y:S02]  /*0880*/  @!UP1 ULEA UR8, UR9, UR8, 0x18 ;  /* 0x0000000809089291 */ /* 0x002fe4000f8ec03f */
[----:B------:R-:W-:-:S04]  /*0890*/  UISETP.NE.AND UP1, UPT, UR37, URZ, UPT ;  /* 0x0000003f2500728c */ /* 0x000fc8000bf25270 */
[----:B------:R-:W-:Y:S01]  /*08a0*/  USEL UR21, URZ, 0x1, UP1 ;  /* 0x000000013f157887 */ /* 0x000fe20008800000 */
[----:B------:R-:W1:Y:S05]  /*08b0*/  FENCE.VIEW.ASYNC.S ;  /* 0x00000000000073c6 */ /* 0x000e6a0000000000 */
[----:B-1----:R1:W1:Y:S01]  /*08c0*/  @!UP2 SYNCS.EXCH.64 URZ, [UR8+0x1c8a0], UR6 ;  /* 0x01c8a006083fa5b2 */ /* 0x0022620008000100 */
[----:B------:R1:W1:Y:S01]  /*08d0*/  @!UP3 SYNCS.EXCH.64 URZ, [UR8+0x1c8a8], UR6 ;  /* 0x01c8a806083fb5b2 */ /* 0x0002620008000100 */
[----:B------:R1:W1:Y:S01]  /*08e0*/  @!UP4 SYNCS.EXCH.64 URZ, [UR8+0x1c8b0], UR6 ;  /* 0x01c8b006083fc5b2 */ /* 0x0002620008000100 */
[----:B------:R1:W1:Y:S01]  /*08f0*/  @!UP5 SYNCS.EXCH.64 URZ, [UR8+0x1c8b8], UR6 ;  /* 0x01c8b806083fd5b2 */ /* 0x0002620008000100 */
[----:B------:R-:W-:Y:S01]  /*0900*/  NOP ;  /* 0x0000000000007918 */ /* 0x000fe20000000000 */
[----:B------:R-:W-:Y:S05]  /*0910*/  @P2 BRA `(.L_x_5) ;  /* 0x0000000000402947 */ /* 0x000fea0003800000 */
[----:B-1----:R-:W1:Y:S01]  /*0920*/  S2UR UR7, SR_CgaCtaId ;  /* 0x00000000000779c3 */ /* 0x002e620000008800 */
[----:B------:R-:W-:Y:S01]  /*0930*/  UMOV UR6, 0x400 ;  /* 0x0000040000067882 */ /* 0x000fe20000000000 */
[----:B------:R-:W-:Y:S01]  /*0940*/  UMOV UR8, 0x20 ;  /* 0x0000002000087882 */ /* 0x000fe20000000000 */
[----:B------:R-:W-:Y:S01]  /*0950*/  UMOV UR9, 0x80 ;  /* 0x0000008000097882 */ /* 0x000fe20000000000 */
[----:B------:R-:W-:Y:S01]  /*0960*/  ELECT P0, URZ, PT ;  /* 0x00000000003f782f */ /* 0x000fe20003800000 */
[----:B-1----:R-:W-:Y:S02]  /*0970*/  ULEA UR10, UR7, UR6, 0x18 ;  /* 0x00000006070a7291 */ /* 0x002fe4000f8ec03f */
[----:B------:R-:W-:-:S04]  /*0980*/  UIADD3 UR6, -UR8, 0x100000, URZ ;  /* 0x0010000008067890 */ /* 0x000fc8000fffe13f */
[----:B------:R-:W-:Y:S02]  /*0990*/  USHF.L.U32 UR7, UR6, 0xb, URZ ;  /* 0x0000000b06077899 */ /* 0x000fe4000800063f */
[----:B------:R-:W-:Y:S02]  /*09a0*/  USHF.L.U32 UR6, UR6, 0x1, URZ ;  /* 0x0000000106067899 */ /* 0x000fe4000800063f */
[----:B------:R-:W-:-:S04]  /*09b0*/  UIADD3 UR8, -UR9, 0x100000, URZ ;  /* 0x0010000009087890 */ /* 0x000fc8000fffe13f */
[----:B------:R-:W-:Y:S02]  /*09c0*/  USHF.L.U32 UR9, UR8, 0xb, URZ ;  /* 0x0000000b08097899 */ /* 0x000fe4000800063f */
[----:B------:R-:W-:Y:S01]  /*09d0*/  USHF.L.U32 UR8, UR8, 0x1, URZ ;  /* 0x0000000108087899 */ /* 0x000fe2000800063f */
[----:B------:R-:W1:Y:S03]  /*09e0*/  FENCE.VIEW.ASYNC.S ;  /* 0x00000000000073c6 */ /* 0x000e660000000000 */
[----:B-1----:R1:W1:Y:S08]  /*09f0*/  SYNCS.EXCH.64 URZ, [UR10+0x1c8d0], UR6 ;  /* 0x01c8d0060a3f75b2 */ /* 0x0022700008000100 */
[----:B------:R1:W1:Y:S01]  /*0a00*/  SYNCS.EXCH.64 URZ, [UR10+0x1c8d8], UR8 ;  /* 0x01c8d8080a3f75b2 */ /* 0x0002620008000100 */
[----:B------:R-:W-:Y:S01]  /*0a10*/  NOP ;  /* 0x0000000000007918 */ /* 0x000fe20000000000 */
.L_x_5:
[----:B------:R-:W-:Y:S01]  /*0a20*/  ISETP.NE.AND P0, PT, RZ, UR12, PT ;  /* 0x0000000cff007c0c */ /* 0x000fe2000bf05270 */
[----:B------:R-:W-:Y:S01]  /*0a30*/  IMAD.U32 R2, RZ, RZ, UR5 ;  /* 0x00000005ff027e24 */ /* 0x000fe2000f8e00ff */
[----:B------:R-:W-:Y:S01]  /*0a40*/  NOP ;  /* 0x0000000000007918 */ /* 0x000fe20000000000 */
[----:B-1234-:R-:W-:Y:S03]  /*0a50*/  BAR.SYNC.DEFER_BLOCKING 0x0 ;  /* 0x0000000000007b1d */ /* 0x01efe60000010000 */
[----:B------:R-:W-:-:S07]  /*0a60*/  ISETP.EQ.AND P2, PT, R2, 0x1, P1 ;  /* 0x000000010200780c */ /* 0x000fce0000f42270 */
[----:B------:R-:W-:Y:S06]  /*0a70*/  @!P0 BRA `(.L_x_6) ;  /* 0x0000007800008947 */ /* 0x000fec0003800000 */
[----:B------:R-:W-:-:S06]  /*0a80*/  UISETP.GT.U32.AND UP0, UPT, UR37, 0x3, UPT ;  /* 0x000000032500788c */ /* 0x000fcc000bf04070 */
[----:B------:R-:W-:-:S13]  /*0a90*/  PLOP3.LUT P0, PT, PT, PT, UP0, 0x80, 0x0 ;  /* 0x000000000000781c */ /* 0x000fda0003f0f008 */
[----:B------:R-:W-:Y:S05]  /*0aa0*/  @P0 EXIT ;  /* 0x000000000000094d */ /* 0x000fea0003800000 */
.L_x_7:
[----:B------:R-:W-:-:S08]  /*0ab0*/  NOP ;  /* 0x0000000000007918 */ /* 0x000fd00000000000 */
[----:B------:R-:W1:Y:S02]  /*0ac0*/  USETMAXREG.TRY_ALLOC.CTAPOOL UP0, 0xf0 ;  /* 0x000000f0000079c8 */ /* 0x000e640008000600 */
[----:B-1----:R-:W-:-:S13]  /*0ad0*/  PLOP3.LUT P0, PT, PT, PT, UP0, 0x80, 0x0 ;  /* 0x000000000000781c */ /* 0x002fda0003f0f008 */
[----:B------:R-:W-:Y:S05]  /*0ae0*/  @!P0 BRA `(.L_x_7) ;  /* 0xfffffffc00f08947 */ /* 0x000fea000383ffff */
[----:B------:R-:W-:Y:S01]  /*0af0*/  UISETP.NE.AND UP0, UPT, UR12, 0x1, UPT ;  /* 0x000000010c00788c */ /* 0x000fe2000bf05270 */
[----:B------:R-:W1:Y:S01]  /*0b00*/  S2UR UR38, SR_CTAID.X ;  /* 0x00000000002679c3 */ /* 0x000e620000002500 */
[----:B------:R-:W-:Y:S01]  /*0b10*/  UMOV UR5, URZ ;  /* 0x0000003f00057c82 */ /* 0x000fe20008000000 */
[----:B------:R-:W-:-:S03]  /*0b20*/  UMOV UR20, URZ ;  /* 0x0000003f00147c82 */ /* 0x000fc60008000000 */
[----:B------:R-:W-:-:S13]  /*0b30*/  PLOP3.LUT P0, PT, PT, PT, UP0, 0x80, 0x0 ;  /* 0x000000000000781c */ /* 0x000fda0003f0f008 */
[----:B------:R-:W-:Y:S05]  /*0b40*/  @!P0 BRA `(.L_x_8) ;  /* 0x0000000000388947 */ /* 0x000fea0003800000 */
[----:B------:R-:W-:Y:S01]  /*0b50*/  UISETP.NE.AND UP0, UPT, UR12, 0x2, UPT ;  /* 0x000000020c00788c */ /* 0x000fe2000bf05270 */
[----:B------:R-:W-:-:S05]  /*0b60*/  UMOV UR20, 0x2 ;  /* 0x0000000200147882 */ /* 0x000fca0000000000 */
[----:B------:R-:W-:-:S13]  /*0b70*/  PLOP3.LUT P1, PT, PT, PT, UP0, 0x80, 0x0 ;  /* 0x000000000000781c */ /* 0x000fda0003f2f008 */
[----:B------:R-:W-:Y:S05]  /*0b80*/  @!P1 BRA `(.L_x_8) ;  /* 0x0000000000289947 */ /* 0x000fea0003800000 */
[----:B------:R-:W-:-:S06]  /*0b90*/  UISETP.NE.AND UP0, UPT, UR12, 0x3, UPT ;  /* 0x000000030c00788c */ /* 0x000fcc000bf05270 */
[----:B------:R-:W-:-:S13]  /*0ba0*/  PLOP3.LUT P1, PT, PT, PT, UP0, 0x80, 0x0 ;  /* 0x000000000000781c */ /* 0x000fda0003f2f008 */
[----:B------:R-:W-:Y:S05]  /*0bb0*/  @!P1 BRA `(.L_x_9) ;  /* 0x0000000000149947 */ /* 0x000fea0003800000 */
[----:B------:R-:W-:-:S11]  /*0bc0*/  UISETP.NE.AND UP0, UPT, UR12, 0x4, UPT ;  /* 0x000000040c00788c */ /* 0x000fd6000bf05270 */
[----:B------:R-:W-:Y:S01]  /*0bd0*/  @!UP0 UMOV UR5, 0x1 ;  /* 0x0000000100058882 */ /* 0x000fe20000000000 */
[----:B------:R-:W-:Y:S01]  /*0be0*/  @UP0 UMOV UR20, URZ ;  /* 0x0000003f00140c82 */ /* 0x000fe20008000000 */
[----:B------:R-:W-:Y:S01]  /*0bf0*/  @UP0 UMOV UR5, URZ ;  /* 0x0000003f00050c82 */ /* 0x000fe20008000000 */
[----:B------:R-:W-:Y:S05]  /*0c00*/  BRA `(.L_x_8) ;  /* 0x0000000000087947 */ /* 0x000fea0003800000 */
.L_x_9:
[----:B------:R-:W-:Y:S01]  /*0c10*/  UMOV UR5, 0x1 ;  /* 0x0000000100057882 */ /* 0x000fe20000000000 */
[----:B------:R-:W-:-:S05]  /*0c20*/  UMOV UR20, URZ ;  /* 0x0000003f00147c82 */ /* 0x000fca0008000000 */
.L_x_8:
[----:B------:R-:W-:Y:S05]  /*0c30*/  @!P0 BRA `(.L_x_10) ;  /* 0x00000000003c8947 */ /* 0x000fea0003800000 */
[----:B------:R-:W-:-:S06]  /*0c40*/  UISETP.NE.AND UP0, UPT, UR12, 0x2, UPT ;  /* 0x000000020c00788c */ /* 0x000fcc000bf05270 */
[----:B------:R-:W-:-:S13]  /*0c50*/  PLOP3.LUT P0, PT, PT, PT, UP0, 0x80, 0x0 ;  /* 0x000000000000781c */ /* 0x000fda0003f0f008 */
[----:B------:R-:W-:Y:S05]  /*0c60*/  @!P0 BRA `(.L_x_11) ;  /* 0x0000000000288947 */ /* 0x000fea0003800000 */
[----:B------:R-:W-:-:S06]  /*0c70*/  UISETP.NE.AND UP0, UPT, UR12, 0x3, UPT ;  /* 0x000000030c00788c */ /* 0x000fcc000bf05270 */
[----:B------:R-:W-:-:S13]  /*0c80*/  PLOP3.LUT P0, PT, PT, PT, UP0, 0x80, 0x0 ;  /* 0x000000000000781c */ /* 0x000fda0003f0f008 */
[----:B------:R-:W-:Y:S05]  /*0c90*/  @!P0 BRA `(.L_x_12) ;  /* 0x0000000000148947 */ /* 0x000fea0003800000 */
[----:B------:R-:W-:-:S06]  /*0ca0*/  UISETP.NE.AND UP0, UPT, UR12, 0x4, UPT ;  /* 0x000000040c00788c */ /* 0x000fcc000bf05270 */
[----:B------:R-:W-:-:S13]  /*0cb0*/  PLOP3.LUT P0, PT, PT, PT, UP0, 0x80, 0x0 ;  /* 0x000000000000781c */ /* 0x000fda0003f0f008 */
[----:B------:R-:W-:Y:S05]  /*0cc0*/  @P0 BRA `(.L_x_13) ;  /* 0x00000000001c0947 */ /* 0x000fea0003800000 */
[----:B-1----:R-:W-:Y:S01]  /*0cd0*/  ULEA UR38, UR38, 0x3, 0x1 ;  /* 0x0000000326267891 */ /* 0x002fe2000f8e083f */
[----:B------:R-:W-:Y:S11]  /*0ce0*/  BRA `(.L_x_13) ;  /* 0x0000000000147947 */ /* 0x000ff60003800000 */
.L_x_12:
[----:B-1----:R-:W-:Y:S01]  /*0cf0*/  ULEA UR38, UR38, 0x2, 0x1 ;  /* 0x0000000226267891 */ /* 0x002fe2000f8e083f */
[----:B------:R-:W-:Y:S11]  /*0d00*/  BRA `(.L_x_13) ;  /* 0x00000000000c7947 */ /* 0x000ff60003800000 */
.L_x_11:
[----:B-1----:R-:W-:Y:S01]  /*0d10*/  ULEA UR38, UR38, 0x1, 0x1 ;  /* 0x0000000126267891 */ /* 0x002fe2000f8e083f */
[----:B------:R-:W-:Y:S11]  /*0d20*/  BRA `(.L_x_13) ;  /* 0x0000000000047947 */ /* 0x000ff60003800000 */
.L_x_10:
[----:B-1----:R-:W-:-:S12]  /*0d30*/  USHF.L.U32 UR38, UR38, 0x1, URZ ;  /* 0x0000000126267899 */ /* 0x002fd8000800063f */
.L_x_13:
[----:B------:R-:W-:-:S04]  /*0d40*/  ULOP3.LUT UR6, UR4, 0x1, URZ, 0xfc, !UPT ;  /* 0x0000000104067892 */ /* 0x000fc8000f8efc3f */
[----:B------:R-:W-:-:S06]  /*0d50*/  UISETP.NE.AND UP0, UPT, UR6, 0x3, UPT ;  /* 0x000000030600788c */ /* 0x000fcc000bf05270 */
[----:B------:R-:W-:-:S13]  /*0d60*/  PLOP3.LUT P0, PT, PT, PT, UP0, 0x80, 0x0 ;  /* 0x000000000000781c */ /* 0x000fda0003f0f008 */
[----:B------:R-:W-:Y:S05]  /*0d70*/  @!P0 BRA `(.L_x_14) ;  /* 0x0000000000048947 */ /* 0x000fea0003800000 */
[----:B-1----:R-:W-:Y:S01]  /*0d80*/  BPT.TRAP 0x1 ;  /* 0x000000040000795c */ /* 0x002fe20000300000 */
.L_x_14:
[----:B------:R-:W2:Y:S01]  /*0d90*/  S2UR UR6, SR_CgaCtaId ;  /* 0x00000000000679c3 */ /* 0x000ea20000008800 */
[----:B------:R-:W-:Y:S01]  /*0da0*/  UMOV UR39, 0x400 ;  /* 0x0000040000277882 */ /* 0x000fe20000000000 */
[----:B------:R-:W-:-:S05]  /*0db0*/  IMAD.U32 R2, RZ, RZ, UR5 ;  /* 0x00000005ff027e24 */ /* 0x000fca000f8e00ff */
[----:B------:R-:W-:Y:S01]  /*0dc0*/  SHF.L.U32 R2, R2, 0x1f, RZ ;  /* 0x0000001f02027819 */ /* 0x000fe200000006ff */
[----:B--2---:R-:W-:-:S04]  /*0dd0*/  ULEA UR39, UR6, UR39, 0x18 ;  /* 0x0000002706277291 */ /* 0x004fc8000f8ec03f */
[----:B------:R-:W-:-:S09]  /*0de0*/  ULEA UR8, UR20, UR39, 0x3 ;  /* 0x0000002714087291 */ /* 0x000fd2000f8e183f */
[----:B------:R-:W2:Y:S02]  /*0df0*/  SYNCS.PHASECHK.TRANS64.TRYWAIT P1, [UR8+0x1c840], R2 ;  /* 0x01c84002ff0075a7 */ /* 0x000ea40008020148 */
[----:B--2---:R-:W-:Y:S05]  /*0e00*/  @!P1 BRA `(.L_x_15) ;  /* 0x0000009400d49947 */ /* 0x004fea0003800000 */
.L_x_134:
[----:B------:R-:W-:Y:S05]  /*0e10*/  @!P0 BRA `(.L_x_16) ;  /* 0x0000000000048947 */ /* 0x000fea0003800000 */
[----:B-1----:R-:W-:Y:S01]  /*0e20*/  BPT.TRAP 0x1 ;  /* 0x000000040000795c */ /* 0x002fe20000300000 */
.L_x_16:
[----:B------:R-:W3:Y:S01]  /*0e30*/  SYNCS.PHASECHK.TRANS64.TRYWAIT P1, [UR8+0x1c848], R2 ;  /* 0x01c84802ff0075a7 */ /* 0x000ee20008020148 */
[----:B--2---:R-:W-:Y:S01]  /*0e40*/  SHF.R.S32.HI R3, RZ, 0x1f, R0 ;  /* 0x0000001fff037819 */ /* 0x004fe20000011400 */
[----:B------:R-:W-:-:S03]  /*0e50*/  UMOV UR12, 0x1 ;  /* 0x00000001000c7882 */ /* 0x000fc60000000000 */
[----:B------:R-:W-:-:S04]  /*0e60*/  LEA.HI R3, R3, R0, RZ, 0x7 ;  /* 0x0000000003037211 */ /* 0x000fc800078f38ff */
[----:B------:R-:W-:-:S05]  /*0e70*/  LOP3.LUT R3, R3, 0xffffff80, RZ, 0xc0, !PT ;  /* 0xffffff8003037812 */ /* 0x000fca00078ec0ff */
[----:B------:R-:W-:Y:S01]  /*0e80*/  IMAD.IADD R3, R0, 0x1, -R3 ;  /* 0x0000000100037824 */ /* 0x000fe200078e0a03 */
[----:B---3--:R-:W-:Y:S06]  /*0e90*/  @!P1 BRA `(.L_x_17) ;  /* 0x0000009400c89947 */ /* 0x008fec0003800000 */
.L_x_135:
[----:B------:R-:W-:Y:S01]  /*0ea0*/  ULDC UR10, c[0x0][0x288] ;  /* 0x0000a200000a7ab9 */ /* 0x000fe20000000800 */
[----:B------:R-:W-:Y:S01]  /*0eb0*/  UMOV UR5, URZ ;  /* 0x0000003f00057c82 */ /* 0x000fe20008000000 */
[----:B------:R-:W-:Y:S01]  /*0ec0*/  UISETP.GE.AND UP0, UPT, UR10, 0x80, UPT ;  /* 0x000000800a00788c */ /* 0x000fe2000bf06270 */
[----:B------:R-:W-:Y:S01]  /*0ed0*/  CS2R R168, SRZ ;  /* 0x0000000000a87805 */ /* 0x000fe2000001ff00 */
[----:B------:R-:W-:Y:S01]  /*0ee0*/  UMOV UR36, URZ ;  /* 0x0000003f00247c82 */ /* 0x000fe20008000000 */
[----:B------:R-:W-:Y:S02]  /*0ef0*/  CS2R R170, SRZ ;  /* 0x0000000000aa7805 */ /* 0x000fe4000001ff00 */
[----:B------:R-:W-:Y:S02]  /*0f00*/  CS2R R172, SRZ ;  /* 0x0000000000ac7805 */ /* 0x000fe4000001ff00 */
[----:B------:R-:W-:Y:S02]  /*0f10*/  CS2R R174, SRZ ;  /* 0x0000000000ae7805 */ /* 0x000fe4000001ff00 */
[----:B------:R-:W-:-:S02]  /*0f20*/  PLOP3.LUT P1, PT, PT, PT, UP0, 0x80, 0x0 ;  /* 0x000000000000781c */ /* 0x000fc40003f2f008 */
[----:B------:R-:W-:Y:S02]  /*0f30*/  CS2R R176, SRZ ;  /* 0x0000000000b07805 */ /* 0x000fe4000001ff00 */
[----:B------:R-:W-:Y:S02]  /*0f40*/  CS2R R178, SRZ ;  /* 0x0000000000b27805 */ /* 0x000fe4000001ff00 */
[----:B------:R-:W-:Y:S02]  /*0f50*/  CS2R R180, SRZ ;  /* 0x0000000000b47805 */ /* 0x000fe4000001ff00 */
[----:B------:R-:W-:Y:S02]  /*0f60*/  CS2R R182, SRZ ;  /* 0x0000000000b67805 */ /* 0x000fe4000001ff00 */
[----:B------:R-:W-:Y:S02]  /*0f70*/  CS2R R152, SRZ ;  /* 0x0000000000987805 */ /* 0x000fe4000001ff00 */
[----:B------:R-:W-:-:S02]  /*0f80*/  CS2R R154, SRZ ;  /* 0x00000000009a7805 */ /* 0x000fc4000001ff00 */
[----:B------:R-:W-:Y:S02]  /*0f90*/  CS2R R156, SRZ ;  /* 0x00000000009c7805 */ /* 0x000fe4000001ff00 */
[----:B------:R-:W-:Y:S02]  /*0fa0*/  CS2R R158, SRZ ;  /* 0x00000000009e7805 */ /* 0x000fe4000001ff00 */
[----:B------:R-:W-:Y:S02]  /*0fb0*/  CS2R R160, SRZ ;  /* 0x0000000000a07805 */ /* 0x000fe4000001ff00 */
[----:B------:R-:W-:Y:S02]  /*0fc0*/  CS2R R162, SRZ ;  /* 0x0000000000a27805 */ /* 0x000fe4000001ff00 */
[----:B------:R-:W-:Y:S02]  /*0fd0*/  CS2R R164, SRZ ;  /* 0x0000000000a47805 */ /* 0x000fe4000001ff00 */
[----:B------:R-:W-:Y:S01]  /*0fe0*/  CS2R R166, SRZ ;  /* 0x0000000000a67805 */ /* 0x000fe2000001ff00 */
[----:B------:R-:W-:Y:S06]  /*0ff0*/  @!P1 BRA `(.L_x_18) ;  /* 0x0000006400249947 */ /* 0x000fec0003800000 */
[----:B------:R-:W-:Y:S01]  /*1000*/  SHF.R.S32.HI R0, RZ, 0x1f, R3 ;  /* 0x0000001fff007819 */ /* 0x000fe20000011403 */
[----:B-1----:R-:W-:Y:S01]  /*1010*/  ULOP3.LUT UR9, UR38, 0x1, URZ, 0xc0, !UPT ;  /* 0x0000000126097892 */ /* 0x002fe2000f8ec03f */
[----:B------:R-:W-:Y:S01]  /*1020*/  IMAD.MOV.U32 R168, RZ, RZ, RZ ;  /* 0x000000ffffa87224 */ /* 0x000fe200078e00ff */
[----:B------:R-:W-:Y:S01]  /*1030*/  USHF.R.U32.HI UR10, URZ, 0x7, UR10 ;  /* 0x000000073f0a7899 */ /* 0x000fe2000801160a */
[CC--:B--2---:R-:W-:Y:S01]  /*1040*/  LEA.HI R2, R0.reuse, R3.reuse, RZ, 0x2 ;  /* 0x0000000300027211 */ /* 0x0c4fe200078f10ff */
[----:B------:R-:W-:Y:S01]  /*1050*/  ULOP3.LUT UR11, UR13, 0x2, URZ, 0xfc, !UPT ;  /* 0x000000020d0b7892 */ /* 0x000fe2000f8efc3f */
[----:B------:R-:W-:Y:S01]  /*1060*/  LEA.HI R0, R0, R3, RZ, 0x5 ;  /* 0x0000000300007211 */ /* 0x000fe200078f28ff */
[----:B------:R-:W-:Y:S01]  /*1070*/  UMOV UR12, 0x1 ;  /* 0x00000001000c7882 */ /* 0x000fe20000000000 */
[--C-:B------:R-:W-:Y:S01]  /*1080*/  SHF.R.S32.HI R4, RZ, 0x2, R2.reuse ;  /* 0x00000002ff047819 */ /* 0x100fe20000011402 */
[----:B------:R-:W-:Y:S01]  /*1090*/  UMOV UR6, URZ ;  /* 0x0000003f00067c82 */ /* 0x000fe20008000000 */
[----:B------:R-:W-:Y:S01]  /*10a0*/  SHF.R.S32.HI R5, RZ, 0x1f, R2 ;  /* 0x0000001fff057819 */ /* 0x000fe20000011402 */
[----:B------:R-:W-:Y:S01]  /*10b0*/  UMOV UR7, URZ ;  /* 0x0000003f00077c82 */ /* 0x000fe20008000000 */
[----:B------:R-:W-:Y:S01]  /*10c0*/  LOP3.LUT R2, R2, 0x7ffffffc, RZ, 0xc0, !PT ;  /* 0x7ffffffc02027812 */ /* 0x000fe200078ec0ff */
[----:B------:R-:W-:Y:S01]  /*10d0*/  UMOV UR36, URZ ;  /* 0x0000003f00247c82 */ /* 0x000fe20008000000 */
[----:B------:R-:W-:Y:S01]  /*10e0*/  LEA.HI R5, R5, R4, RZ, 0x3 ;  /* 0x0000000405057211 */ /* 0x000fe200078f18ff */
[----:B------:R-:W-:Y:S01]  /*10f0*/  UMOV UR5, URZ ;  /* 0x0000003f00057c82 */ /* 0x000fe20008000000 */
[----:B------:R-:W-:Y:S01]  /*1100*/  SHF.R.S32.HI R0, RZ, 0x5, R0 ;  /* 0x00000005ff007819 */ /* 0x000fe20000011400 */
[----:B------:R-:W-:Y:S01]  /*1110*/  IMAD.IADD R2, R3, 0x1, -R2 ;  /* 0x0000000103027824 */ /* 0x000fe200078e0a02 */
[----:B------:R-:W-:Y:S01]  /*1120*/  LOP3.LUT R5, R5, 0xfffffff8, RZ, 0xc0, !PT ;  /* 0xfffffff805057812 */ /* 0x000fe200078ec0ff */
[----:B------:R-:W-:Y:S01]  /*1130*/  UMOV UR28, URZ ;  /* 0x0000003f001c7c82 */ /* 0x000fe20008000000 */
[----:B------:R-:W-:Y:S01]  /*1140*/  UMOV UR23, URZ ;  /* 0x0000003f00177c82 */ /* 0x000fe20008000000 */
[----:B------:R-:W-:Y:S01]  /*1150*/  IMAD.SHL.U32 R192, R2, 0x2, RZ ;  /* 0x0000000202c07824 */ /* 0x000fe200078e00ff */
[----:B------:R-:W-:Y:S01]  /*1160*/  IADD3 R5, R4, -R5, RZ ;  /* 0x8000000504057210 */ /* 0x000fe20007ffe0ff */
[----:B------:R-:W-:Y:S01]  /*1170*/  IMAD.U32 R4, RZ, RZ, UR38 ;  /* 0x00000026ff047e24 */ /* 0x000fe2000f8e00ff */
[----:B------:R-:W-:Y:S01]  /*1180*/  ULDC.64 UR30, c[0x0][0x208] ;  /* 0x00008200001e7ab9 */ /* 0x000fe20000000a00 */
[----:B------:R-:W-:-:S02]  /*1190*/  IMAD R2, R0, 0x800, R192 ;  /* 0x0000080000027824 */ /* 0x000fc400078e02c0 */
[C---:B------:R-:W-:Y:S02]  /*11a0*/  IMAD R193, R0.reuse, 0x10, R5 ;  /* 0x0000001000c17824 */ /* 0x040fe400078e0205 */
[--C-:B------:R-:W-:Y:S02]  /*11b0*/  IMAD R3, R5, 0x8, R2.reuse ;  /* 0x0000000805037824 */ /* 0x100fe400078e0202 */
[----:B------:R-:W-:Y:S02]  /*11c0*/  IMAD R194, R0, -0x600, R2 ;  /* 0xfffffa0000c27824 */ /* 0x000fe400078e0202 */
[----:B------:R-:W-:Y:S01]  /*11d0*/  IMAD.U32 R0, RZ, RZ, UR9 ;  /* 0x00000009ff007e24 */ /* 0x000fe2000f8e00ff */
[----:B------:R-:W-:Y:S01]  /*11e0*/  LEA R3, R3, UR39, 0x1 ;  /* 0x0000002703037c11 */ /* 0x000fe2000f8e08ff */
[----:B------:R-:W-:Y:S01]  /*11f0*/  IMAD R193, R4, 0x40, R193 ;  /* 0x0000004004c17824 */ /* 0x000fe200078e02c1 */
[----:B------:R-:W-:Y:S01]  /*1200*/  LEA R194, R5, R194, 0x5 ;  /* 0x000000c205c27211 */ /* 0x000fe200078e28ff */
[----:B------:R-:W-:-:S02]  /*1210*/  IMAD.MOV.U32 R196, RZ, RZ, R192 ;  /* 0x000000ffffc47224 */ /* 0x000fc400078e00c0 */
[----:B------:R-:W-:-:S07]  /*1220*/  IMAD R195, R0, 0x4000, R3 ;  /* 0x0000400000c37824 */ /* 0x000fce00078e0203 */
.L_x_42:
[----:B------:R-:W-:-:S06]  /*1230*/  UISETP.GE.AND UP0, UPT, UR10, 0x1, UPT ;  /* 0x000000010a00788c */ /* 0x000fcc000bf06270 */
[----:B------:R-:W-:-:S13]  /*1240*/  PLOP3.LUT P1, PT, PT, PT, UP0, 0x80, 0x0 ;  /* 0x000000000000781c */ /* 0x000fda0003f2f008 */
[----:B-1----:R-:W-:Y:S05]  /*1250*/  @!P1 BRA `(.L_x_19) ;  /* 0x00000000002c9947 */ /* 0x002fea0003800000 */
[----:B------:R-:W1:Y:S02]  /*1260*/  S2R R0, SR_CTAID.X ;  /* 0x0000000000007919 */ /* 0x000e640000002500 */
[----:B-1----:R-:W-:-:S07]  /*1270*/  IMAD.SHL.U32 R0, R0, 0x80, RZ ;  /* 0x0000008000007824 */ /* 0x002fce00078e00ff */
.L_x_20:
[----:B------:R-:W-:-:S06]  /*1280*/  ULEA UR14, UR6, 0x80, 0x7 ;  /* 0x00000080060e7891 */ /* 0x000fcc000f8e383f */
[----:B------:R-:W-:-:S13]  /*1290*/  ISETP.GT.AND P1, PT, R0, UR14, PT ;  /* 0x0000000e00007c0c */ /* 0x000fda000bf24270 */
[----:B------:R-:W-:Y:S05]  /*12a0*/  @!P1 BRA `(.L_x_19) ;  /* 0x0000000000189947 */ /* 0x000fea0003800000 */
[----:B------:R-:W-:Y:S01]  /*12b0*/  UISETP.GT.AND UP0, UPT, UR10, 0x1, UPT ;  /* 0x000000010a00788c */ /* 0x000fe2000bf04270 */
[----:B------:R-:W-:Y:S01]  /*12c0*/  VIADD R196, R196, 0x80 ;  /* 0x00000080c4c47836 */ /* 0x000fe20000000000 */
[----:B------:R-:W-:Y:S02]  /*12d0*/  UIADD3 UR10, UR10, -0x1, URZ ;  /* 0xffffffff0a0a7890 */ /* 0x000fe4000fffe03f */
[----:B------:R-:W-:Y:S02]  /*12e0*/  UIADD3 UR6, UR6, 0x1, URZ ;  /* 0x0000000106067890 */ /* 0x000fe4000fffe03f */
[----:B------:R-:W-:-:S13]  /*12f0*/  PLOP3.LUT P1, PT, PT, PT, UP0, 0x80, 0x0 ;  /* 0x000000000000781c */ /* 0x000fda0003f2f008 */
[----:B------:R-:W-:Y:S05]  /*1300*/  @P1 BRA `(.L_x_20) ;  /* 0xfffffffc00dc1947 */ /* 0x000fea000383ffff */
.L_x_19:
[----:B------:R-:W-:-:S13]  /*1310*/  ISETP.NE.AND P1, PT, RZ, UR10, PT ;  /* 0x0000000aff007c0c */ /* 0x000fda000bf25270 */
[----:B------:R-:W-:Y:S05]  /*1320*/  @!P1 BRA `(.L_x_18) ;  /* 0x0000006000589947 */ /* 0x000fea0003800000 */
[----:B------:R-:W-:Y:S05]  /*1330*/  @!P0 BRA `(.L_x_21) ;  /* 0x0000000000048947 */ /* 0x000fea0003800000 */
[----:B------:R-:W-:Y:S01]  /*1340*/  BPT.TRAP 0x1 ;  /* 0x000000040000795c */ /* 0x000fe20000300000 */
.L_x_21:
[----:B------:R-:W-:Y:S01]  /*1350*/  ULEA UR14, UR28, UR39, 0x3 ;  /* 0x000000271c0e7291 */ /* 0x000fe2000f8e183f */
[----:B------:R-:W-:-:S05]  /*1360*/  IMAD.U32 R0, RZ, RZ, UR23 ;  /* 0x00000017ff007e24 */ /* 0x000fca000f8e00ff */
[----:B------:R-:W-:-:S04]  /*1370*/  SHF.L.U32 R0, R0, 0x1f, RZ ;  /* 0x0000001f00007819 */ /* 0x000fc800000006ff */
[----:B------:R-:W1:Y:S02]  /*1380*/  SYNCS.PHASECHK.TRANS64.TRYWAIT P1, [UR14+0x1c800], R0 ;  /* 0x01c80000ff0075a7 */ /* 0x000e64000802014e */
[----:B-1----:R-:W-:Y:S05]  /*1390*/  @!P1 BRA `(.L_x_22) ;  /* 0x0000009000a09947 */ /* 0x002fea0003800000 */
.L_x_136:
[----:B------:R-:W-:Y:S01]  /*13a0*/  UIADD3 UR14, UR39, 0xc000, URZ ;  /* 0x0000c000270e7890 */ /* 0x000fe2000fffe03f */
[----:B------:R-:W-:Y:S01]  /*13b0*/  WARPGROUP.ARRIVE ;  /* 0x00000000000079c5 */ /* 0x000fe20000000000 */
[----:B------:R-:W-:Y:S02]  /*13c0*/  USHF.R.U32.HI UR26, URZ, 0x4, UR39 ;  /* 0x000000043f1a7899 */ /* 0x000fe40008011627 */
[----:B------:R-:W-:Y:S02]  /*13d0*/  USHF.R.U32.HI UR14, URZ, 0x4, UR14 ;  /* 0x000000043f0e7899 */ /* 0x000fe4000801160e */
[----:B------:R-:W-:Y:S02]  /*13e0*/  ULOP3.LUT UR26, UR26, 0x3fff, URZ, 0xc0, !UPT ;  /* 0x00003fff1a1a7892 */ /* 0x000fe4000f8ec03f */
[----:B------:R-:W-:Y:S02]  /*13f0*/  ULOP3.LUT UR27, UR14, 0x3fff, URZ, 0xc0, !UPT ;  /* 0x00003fff0e1b7892 */ /* 0x000fe4000f8ec03f */
[----:B------:R-:W-:-:S02]  /*1400*/  ULOP3.LUT UR14, UR26, 0x10000, URZ, 0xfc, !UPT ;  /* 0x000100001a0e7892 */ /* 0x000fc4000f8efc3f */
[----:B------:R-:W-:Y:S02]  /*1410*/  ULOP3.LUT UR15, UR27, 0x10000, URZ, 0xfc, !UPT ;  /* 0x000100001b0f7892 */ /* 0x000fe4000f8efc3f */
[----:B------:R-:W-:Y:S02]  /*1420*/  ULEA UR14, UR20, UR14, 0x8 ;  /* 0x0000000e140e7291 */ /* 0x000fe4000f8e403f */
[----:B------:R-:W-:Y:S01]  /*1430*/  ULEA UR18, UR28, UR15, 0x9 ;  /* 0x0000000f1c127291 */ /* 0x000fe2000f8e483f */
[----:B------:R-:W-:Y:S01]  /*1440*/  UMOV UR17, 0x80000020 ;  /* 0x8000002000117882 */ /* 0x000fe20000000000 */
[----:B------:R-:W-:Y:S01]  /*1450*/  UMOV UR19, 0x80000020 ;  /* 0x8000002000137882 */ /* 0x000fe20000000000 */
[----:B------:R-:W-:Y:S02]  /*1460*/  UIADD3 UR22, UR28, 0x1, URZ ;  /* 0x000000011c167890 */ /* 0x000fe4000fffe03f */
[----:B------:R-:W-:Y:S02]  /*1470*/  UMOV UR16, UR14 ;  /* 0x0000000e00107c82 */ /* 0x000fe40008000000 */
[----:B------:R-:W-:-:S02]  /*1480*/  UISETP.NE.AND UP0, UPT, UR22, 0x4, UPT ;  /* 0x000000041600788c */ /* 0x000fc4000bf05270 */
[----:B------:R-:W-:Y:S01]  /*1490*/  HGMMA.64x128x16.F32 R88, gdesc[UR16], RZ, !UPT, gsb0 ;  /* 0x01e00000105879f0 */ /* 0x000fe2000c0008ff */
[----:B------:R-:W-:Y:S02]  /*14a0*/  UIADD3 UR16, UR14, 0x2, URZ ;  /* 0x000000020e107890 */ /* 0x000fe4000fffe03f */
[----:B------:R-:W-:Y:S01]  /*14b0*/  UIADD3 UR18, UR18, 0x2, URZ ;  /* 0x0000000212127890 */ /* 0x000fe2000fffe03f */
[----:B------:R-:W-:Y:S01]  /*14c0*/  UMOV UR17, 0x80000020 ;  /* 0x8000002000117882 */ /* 0x000fe20000000000 */
[----:B------:R-:W-:Y:S01]  /*14d0*/  UMOV UR19, 0x80000020 ;  /* 0x8000002000137882 */ /* 0x000fe20000000000 */
[----:B------:R-:W-:Y:S01]  /*14e0*/  USEL UR22, UR22, URZ, UP0 ;  /* 0x0000003f16167287 */ /* 0x000fe20008000000 */
[----:B------:R-:W-:Y:S02]  /*14f0*/  WARPGROUP.DEPBAR.LE gsb0, 0x0 ;  /* 0x00008000000079c5 */ /* 0x000fe40000010000 */
[----:B------:R-:W-:-:S06]  /*1500*/  WARPGROUP.ARRIVE ;  /* 0x00000000000079c5 */ /* 0x000fcc0000000000 */
[----:B------:R-:W-:Y:S01]  /*1510*/  HGMMA.64x128x16.F32 R88, gdesc[UR16], R88, gsb0 ;  /* 0x01e00000105879f0 */ /* 0x000fe20008000858 */
[----:B------:R-:W-:-:S04]  /*1520*/  USEL UR16, URZ, 0x1, UP0 ;  /* 0x000000013f107887 */ /* 0x000fc80008000000 */
[----:B------:R-:W-:Y:S01]  /*1530*/  ULOP3.LUT UR23, UR23, UR16, URZ, 0x3c, !UPT ;  /* 0x0000001017177292 */ /* 0x000fe2000f8e3c3f */
[----:B------:R-:W-:Y:S02]  /*1540*/  WARPGROUP.DEPBAR.LE gsb0, 0x0 ;  /* 0x00008000000079c5 */ /* 0x000fe40000010000 */
[----:B------:R-:W-:Y:S09]  /*1550*/  @!P0 BRA `(.L_x_23) ;  /* 0x0000000000048947 */ /* 0x000ff20003800000 */
[----:B------:R-:W-:Y:S01]  /*1560*/  BPT.TRAP 0x1 ;  /* 0x000000040000795c */ /* 0x000fe20000300000 */
.L_x_23:
[----:B------:R-:W-:Y:S01]  /*1570*/  ULEA UR16, UR22, UR39, 0x3 ;  /* 0x0000002716107291 */ /* 0x000fe2000f8e183f */
[----:B-1----:R-:W-:Y:S01]  /*1580*/  MOV R0, UR23 ;  /* 0x0000001700007c02 */ /* 0x002fe20008000f00 */
[----:B------:R-:W1:Y:S01]  /*1590*/  MUFU.RCP64H R3, 2.3591403961181640625 ;  /* 0x4002df8500037908 */ /* 0x000e620000001800 */
[----:B------:R-:W-:Y:S02]  /*15a0*/  IMAD.MOV.U32 R4, RZ, RZ, 0x458a2bb4 ;  /* 0x458a2bb4ff047424 */ /* 0x000fe400078e00ff */
[----:B------:R-:W-:Y:S01]  /*15b0*/  SHF.L.U32 R0, R0, 0x1f, RZ ;  /* 0x0000001f00007819 */ /* 0x000fe200000006ff */
[----:B------:R-:W-:Y:S02]  /*15c0*/  IMAD.MOV.U32 R5, RZ, RZ, 0x4002df85 ;  /* 0x4002df85ff057424 */ /* 0x000fe400078e00ff */
[----:B------:R-:W-:Y:S01]  /*15d0*/  IMAD.MOV.U32 R2, RZ, RZ, RZ ;  /* 0x000000ffff027224 */ /* 0x000fe200078e00ff */
[----:B------:R-:W2:Y:S05]  /*15e0*/  SYNCS.PHASECHK.TRANS64.TRYWAIT P1, [UR16+0x1c800], R0 ;  /* 0x01c80000ff0075a7 */ /* 0x000eaa0008020150 */
[----:B-1----:R-:W-:-:S08]  /*15f0*/  DFMA R4, R2, -R4, 1 ;  /* 0x3ff000000204742b */ /* 0x002fd00000000804 */
[----:B------:R-:W-:-:S08]  /*1600*/  DFMA R4, R4, R4, R4 ;  /* 0x000000040404722b */ /* 0x000fd00000000004 */
[----:B------:R-:W-:Y:S01]  /*1610*/  DFMA R4, R2, R4, R2 ;  /* 0x000000040204722b */ /* 0x000fe20000000002 */
[----:B--2---:R-:W-:Y:S10]  /*1620*/  @!P1 BRA `(.L_x_24) ;  /* 0x0000009000149947 */ /* 0x004ff40003800000 */
.L_x_137:
[----:B------:R-:W-:Y:S01]  /*1630*/  UMOV UR16, 0x2c515da4 ;  /* 0x2c515da400107882 */ /* 0x000fe20000000000 */
[----:B------:R-:W-:Y:S01]  /*1640*/  UMOV UR17, 0x3fd6fc2a ;  /* 0x3fd6fc2a00117882 */ /* 0x000fe20000000000 */
[----:B------:R-:W-:Y:S01]  /*1650*/  IMAD.MOV.U32 R8, RZ, RZ, -0x748574fc ;  /* 0x8b7a8b04ff087424 */ /* 0x000fe200078e00ff */
[C---:B-1----:R-:W-:Y:S01]  /*1660*/  DMUL R2, R4.reuse, UR16 ;  /* 0x0000001004027c28 */ /* 0x042fe20008000000 */
[----:B------:R-:W-:Y:S01]  /*1670*/  IMAD.MOV.U32 R9, RZ, RZ, 0x3ed0ee25 ;  /* 0x3ed0ee25ff097424 */ /* 0x000fe200078e00ff */
[----:B------:R-:W-:Y:S01]  /*1680*/  UMOV UR18, 0x3ae80f1e ;  /* 0x3ae80f1e00127882 */ /* 0x000fe20000000000 */
[----:B------:R-:W-:Y:S01]  /*1690*/  UMOV UR19, 0x3eb1380b ;  /* 0x3eb1380b00137882 */ /* 0x000fe20000000000 */
[----:B------:R-:W-:Y:S01]  /*16a0*/  IMAD.MOV.U32 R14, RZ, RZ, -0x105c611 ;  /* 0xfefa39efff0e7424 */ /* 0x000fe200078e00ff */
[----:B------:R-:W-:Y:S01]  /*16b0*/  MOV R15, 0x3fe62e42 ;  /* 0x3fe62e42000f7802 */ /* 0x000fe20000000f00 */
[----:B------:R-:W-:Y:S01]  /*16c0*/  STL.128 [R1], RZ ;  /* 0x000000ff01007387 */ /* 0x000fe20000100c00 */
[----:B------:R-:W-:Y:S01]  /*16d0*/  UIADD3 UR24, UR39, 0x1c8a0, URZ ;  /* 0x0001c8a027187890 */ /* 0x000fe2000fffe03f */
[----:B------:R-:W-:-:S02]  /*16e0*/  DFMA R2, R4, UR16, R2 ;  /* 0x0000001004027c2b */ /* 0x000fc40008000002 */
[----:B------:R-:W-:Y:S04]  /*16f0*/  STL.128 [R1+0x10], RZ ;  /* 0x000010ff01007387 */ /* 0x000fe80000100c00 */
[----:B------:R-:W-:Y:S02]  /*1700*/  STL.128 [R1+0x20], RZ ;  /* 0x000020ff01007387 */ /* 0x000fe40000100c00 */
[C---:B------:R-:W-:Y:S02]  /*1710*/  DMUL R6, R2.reuse, R2 ;  /* 0x0000000202067228 */ /* 0x040fe40000000000 */
[----:B------:R-:W-:Y:S01]  /*1720*/  DADD R10, -R2, UR16 ;  /* 0x00000010020a7e29 */ /* 0x000fe20008000100 */
[----:B------:R-:W-:Y:S01]  /*1730*/  STL.128 [R1+0x40], RZ ;  /* 0x000040ff01007387 */ /* 0x000fe20000100c00 */
[----:B------:R-:W-:-:S03]  /*1740*/  DFMA R12, R14, 1, R2 ;  /* 0x3ff000000e0c782b */ /* 0x000fc60000000002 */
[----:B------:R-:W-:Y:S01]  /*1750*/  STL.128 [R1+0x30], RZ ;  /* 0x000030ff01007387 */ /* 0x000fe20000100c00 */
[----:B------:R-:W-:Y:S01]  /*1760*/  DFMA R8, R6, UR18, R8 ;  /* 0x0000001206087c2b */ /* 0x000fe20008000008 */
[----:B------:R-:W-:Y:S01]  /*1770*/  UMOV UR18, 0x9f02676f ;  /* 0x9f02676f00127882 */ /* 0x000fe20000000000 */
[----:B------:R-:W-:Y:S01]  /*1780*/  UMOV UR19, 0x3ef3b266 ;  /* 0x3ef3b26600137882 */ /* 0x000fe20000000000 */
[----:B------:R-:W-:Y:S01]  /*1790*/  DADD R10, R10, R10 ;  /* 0x000000000a0a7229 */ /* 0x000fe2000000000a */
[----:B------:R-:W-:Y:S01]  /*17a0*/  STL.128 [R1+0x50], RZ ;  /* 0x000050ff01007387 */ /* 0x000fe20000100c00 */
[----:B------:R-:W-:-:S03]  /*17b0*/  DFMA R14, R14, -1, R12 ;  /* 0xbff000000e0e782b */ /* 0x000fc6000000000c */
[----:B------:R-:W-:Y:S01]  /*17c0*/  DFMA R8, R6, R8, UR18 ;  /* 0x0000001206087e2b */ /* 0x000fe20008000008 */
[----:B------:R-:W-:Y:S01]  /*17d0*/  UMOV UR18, 0xa9ab0956 ;  /* 0xa9ab095600127882 */ /* 0x000fe20000000000 */
[----:B------:R-:W-:Y:S01]  /*17e0*/  UMOV UR19, 0x3f1745cb ;  /* 0x3f1745cb00137882 */ /* 0x000fe20000000000 */
[C---:B------:R-:W-:Y:S01]  /*17f0*/  DFMA R10, -R2.reuse, UR16, R10 ;  /* 0x00000010020a7c2b */ /* 0x040fe2000800010a */
[----:B------:R-:W-:Y:S01]  /*1800*/  UMOV UR16, 0xffda0d24 ;  /* 0xffda0d2400107882 */ /* 0x000fe20000000000 */
[----:B------:R-:W-:Y:S01]  /*1810*/  DADD R14, -R2, R14 ;  /* 0x00000000020e7229 */ /* 0x000fe2000000010e */
[----:B------:R-:W-:Y:S01]  /*1820*/  UMOV UR17, 0x3c7777d0 ;  /* 0x3c7777d000117882 */ /* 0x000fe20000000000 */
[----:B------:R-:W-:Y:S01]  /*1830*/  STL.128 [R1+0x60], RZ ;  /* 0x000060ff01007387 */ /* 0x000fe20000100c00 */
[----:B------:R-:W-:Y:S01]  /*1840*/  DFMA R8, R6, R8, UR18 ;  /* 0x0000001206087e2b */ /* 0x000fe20008000008 */
[----:B------:R-:W-:Y:S01]  /*1850*/  UMOV UR18, 0x2d1b5154 ;  /* 0x2d1b515400127882 */ /* 0x000fe20000000000 */
[----:B------:R-:W-:Y:S01]  /*1860*/  UMOV UR19, 0x3f3c71c7 ;  /* 0x3f3c71c700137882 */ /* 0x000fe20000000000 */
[----:B------:R-:W-:Y:S01]  /*1870*/  DMUL R10, R4, R10 ;  /* 0x0000000a040a7228 */ /* 0x000fe20000000000 */
[----:B------:R-:W-:Y:S01]  /*1880*/  STL.128 [R1+0x80], RZ ;  /* 0x000080ff01007387 */ /* 0x000fe20000100c00 */
[----:B------:R-:W-:-:S03]  /*1890*/  IMAD.U32 R5, RZ, RZ, UR28 ;  /* 0x0000001cff057e24 */ /* 0x000fc6000f8e00ff */
[C---:B------:R-:W-:Y:S01]  /*18a0*/  DFMA R8, R6.reuse, R8, UR18 ;  /* 0x0000001206087e2b */ /* 0x040fe20008000008 */
[----:B------:R-:W-:Y:S01]  /*18b0*/  UMOV UR18, 0x923be72d ;  /* 0x923be72d00127882 */ /* 0x000fe20000000000 */
[----:B------:R-:W-:Y:S01]  /*18c0*/  UMOV UR19, 0x3f624924 ;  /* 0x3f62492400137882 */ /* 0x000fe20000000000 */
[----:B------:R-:W-:Y:S01]  /*18d0*/  IMAD R190, R5, 0x80, R192 ;  /* 0x0000008005be7824 */ /* 0x000fe200078e02c0 */
[----:B------:R-:W-:Y:S04]  /*18e0*/  STL.128 [R1+0x70], RZ ;  /* 0x000070ff01007387 */ /* 0x000fe80000100c00 */
[C---:B------:R-:W-:Y:S01]  /*18f0*/  DFMA R8, R6.reuse, R8, UR18 ;  /* 0x0000001206087e2b */ /* 0x040fe20008000008 */
[----:B------:R-:W-:Y:S01]  /*1900*/  UMOV UR18, 0x9999a3c4 ;  /* 0x9999a3c400127882 */ /* 0x000fe20000000000 */
[----:B------:R-:W-:Y:S01]  /*1910*/  UMOV UR19, 0x3f899999 ;  /* 0x3f89999900137882 */ /* 0x000fe20000000000 */
[----:B------:R-:W-:Y:S01]  /*1920*/  LEA R190, R190, UR39, 0x2 ;  /* 0x00000027bebe7c11 */ /* 0x000fe2000f8e10ff */
[----:B------:R-:W-:Y:S04]  /*1930*/  STL.128 [R1+0x90], RZ ;  /* 0x000090ff01007387 */ /* 0x000fe80000100c00 */
[C---:B------:R-:W-:Y:S01]  /*1940*/  DFMA R8, R6.reuse, R8, UR18 ;  /* 0x0000001206087e2b */ /* 0x040fe20008000008 */
[----:B------:R-:W-:Y:S01]  /*1950*/  UMOV UR18, 0x55555554 ;  /* 0x5555555400127882 */ /* 0x000fe20000000000 */
[----:B------:R-:W-:Y:S01]  /*1960*/  UMOV UR19, 0x3fb55555 ;  /* 0x3fb5555500137882 */ /* 0x000fe20000000000 */
[----:B------:R-:W1:Y:S04]  /*1970*/  LDS.64 R4, [R190+0x1c000] ;  /* 0x01c00000be047984 */ /* 0x000e680000000a00 */
[----:B------:R-:W-:Y:S01]  /*1980*/  LDS.64 R16, [R190+0x1c060] ;  /* 0x01c06000be107984 */ /* 0x000fe20000000a00 */
[----:B------:R-:W-:Y:S01]  /*1990*/  DFMA R8, R6, R8, UR18 ;  /* 0x0000001206087e2b */ /* 0x000fe20008000008 */
[----:B------:R-:W-:-:S02]  /*19a0*/  ULEA UR18, UR22, UR15, 0x9 ;  /* 0x0000000f16127291 */ /* 0x000fc4000f8e483f */
[----:B------:R-:W-:Y:S01]  /*19b0*/  LDS.64 R198, [R190+0x1c0a0] ;  /* 0x01c0a000bec67984 */ /* 0x000fe20000000a00 */
[----:B------:R-:W-:Y:S01]  /*19c0*/  UMOV UR19, 0x80000020 ;  /* 0x8000002000137882 */ /* 0x000fe20000000000 */
[----:B------:R-:W-:Y:S02]  /*19d0*/  ULEA UR15, UR36, UR37, 0x1 ;  /* 0x00000025240f7291 */ /* 0x000fe4000f8e083f */
[----:B------:R-:W-:Y:S01]  /*19e0*/  LDS.64 R200, [R190+0x1c0c0] ;  /* 0x01c0c000bec87984 */ /* 0x000fe20000000a00 */
[----:B------:R-:W-:Y:S01]  /*19f0*/  DMUL R8, R6, R8 ;  /* 0x0000000806087228 */ /* 0x000fe20000000000 */
[----:B------:R-:W-:Y:S02]  /*1a00*/  ULEA UR15, UR15, UR24, 0x3 ;  /* 0x000000180f0f7291 */ /* 0x000fe4000f8e183f */
[----:B------:R-:W2:Y:S04]  /*1a10*/  LDS.64 R6, [R190+0x1c020] ;  /* 0x01c02000be067984 */ /* 0x000ea80000000a00 */
[----:B------:R-:W-:Y:S01]  /*1a20*/  LDS.64 R202, [R190+0x1c0e0] ;  /* 0x01c0e000beca7984 */ /* 0x000fe20000000a00 */
[----:B------:R-:W-:Y:S01]  /*1a30*/  DFMA R8, R2, R8, R10 ;  /* 0x000000080208722b */ /* 0x000fe2000000000a */
[----:B------:R-:W-:-:S02]  /*1a40*/  IMAD.MOV.U32 R2, RZ, RZ, 0x3b39803f ;  /* 0x3b39803fff027424 */ /* 0x000fc400078e00ff */
[----:B------:R-:W-:Y:S01]  /*1a50*/  STL.128 [R1+0xa0], RZ ;  /* 0x0000a0ff01007387 */ /* 0x000fe20000100c00 */
[----:B------:R-:W-:-:S03]  /*1a60*/  IMAD.MOV.U32 R3, RZ, RZ, 0x3c7abc9e ;  /* 0x3c7abc9eff037424 */ /* 0x000fc600078e00ff */
[----:B------:R-:W-:Y:S01]  /*1a70*/  STL.128 [R1+0xb0], RZ ;  /* 0x0000b0ff01007387 */ /* 0x000fe20000100c00 */
[----:B------:R-:W-:-:S03]  /*1a80*/  DADD R8, R8, -R14 ;  /* 0x0000000008087229 */ /* 0x000fc6000000080e */
[----:B------:R-:W-:Y:S04]  /*1a90*/  LDS.64 R14, [R190+0x1c080] ;  /* 0x01c08000be0e7984 */ /* 0x000fe80000000a00 */
[----:B------:R-:W-:Y:S01]  /*1aa0*/  STL.128 [R1+0xc0], RZ ;  /* 0x0000c0ff01007387 */ /* 0x000fe20000100c00 */
[----:B------:R-:W-:-:S03]  /*1ab0*/  DFMA R8, R2, 1, R8 ;  /* 0x3ff000000208782b */ /* 0x000fc60000000008 */
[----:B------:R-:W-:Y:S04]  /*1ac0*/  STL.128 [R1+0xd0], RZ ;  /* 0x0000d0ff01007387 */ /* 0x000fe80000100c00 */
[----:B------:R-:W-:Y:S01]  /*1ad0*/  STL.128 [R1+0xe0], RZ ;  /* 0x0000e0ff01007387 */ /* 0x000fe20000100c00 */
[----:B------:R-:W-:-:S03]  /*1ae0*/  DADD R8, R12, R8 ;  /* 0x000000000c087229 */ /* 0x000fc60000000008 */
[----:B------:R-:W3:Y:S01]  /*1af0*/  LDS.64 R12, [R190+0x1c040] ;  /* 0x01c04000be0c7984 */ /* 0x000ee20000000a00 */
[----:B------:R-:W-:-:S03]  /*1b00*/  WARPGROUP.ARRIVE ;  /* 0x00000000000079c5 */ /* 0x000fc60000000000 */
[----:B------:R-:W-:Y:S01]  /*1b10*/  STL.128 [R1+0xf0], RZ ;  /* 0x0000f0ff01007387 */ /* 0x000fe20000100c00 */
[----:B------:R-:W-:Y:S01]  /*1b20*/  DMUL R2, R8, UR16 ;  /* 0x0000001008027c28 */ /* 0x000fe20008000000 */
[----:B------:R-:W-:Y:S01]  /*1b30*/  UMOV UR16, 0x652b82fe ;  /* 0x652b82fe00107882 */ /* 0x000fe20000000000 */
[----:B------:R-:W-:-:S06]  /*1b40*/  UMOV UR17, 0x3ff71547 ;  /* 0x3ff7154700117882 */ /* 0x000fcc0000000000 */
[----:B------:R-:W-:Y:S01]  /*1b50*/  DFMA R2, R8, UR16, R2 ;  /* 0x0000001008027c2b */ /* 0x000fe20008000002 */
[----:B------:R-:W-:Y:S01]  /*1b60*/  UIADD3 UR16, UR14, 0x100, URZ ;  /* 0x000001000e107890 */ /* 0x000fe2000fffe03f */
[----:B------:R-:W-:-:S04]  /*1b70*/  UMOV UR17, 0x80000020 ;  /* 0x8000002000117882 */ /* 0x000fc80000000000 */
[----:B------:R-:W1:Y:S04]  /*1b80*/  F2F.F32.F64 R0, R2 ;  /* 0x0000000200007310 */ /* 0x000e680000301000 */
[----:B------:R-:W-:Y:S01]  /*1b90*/  HGMMA.64x128x16.F32 R24, gdesc[UR16], RZ, !UPT, gsb0 ;  /* 0x01e00000101879f0 */ /* 0x000fe2000c0008ff */
[----:B------:R-:W-:Y:S02]  /*1ba0*/  UIADD3 UR16, UR14, 0x102, URZ ;  /* 0x000001020e107890 */ /* 0x000fe4000fffe03f */
[----:B------:R-:W-:Y:S01]  /*1bb0*/  UIADD3 UR18, UR18, 0x2, URZ ;  /* 0x0000000212127890 */ /* 0x000fe2000fffe03f */
[----:B------:R-:W-:Y:S01]  /*1bc0*/  UMOV UR17, 0x80000020 ;  /* 0x8000002000117882 */ /* 0x000fe20000000000 */
[----:B------:R-:W-:Y:S01]  /*1bd0*/  UMOV UR19, 0x80000020 ;  /* 0x8000002000137882 */ /* 0x000fe20000000000 */
[C---:B-1----:R-:W-:Y:S01]  /*1be0*/  FMUL R4, R0.reuse, R4 ;  /* 0x0000000400047220 */ /* 0x042fe20000400000 */
[C---:B------:R-:W-:Y:S01]  /*1bf0*/  FMUL R5, R0.reuse, R5 ;  /* 0x0000000500057220 */ /* 0x040fe20000400000 */
[C---:B--2---:R-:W-:Y:S01]  /*1c00*/  FMUL R8, R0.reuse, R6 ;  /* 0x0000000600087220 */ /* 0x044fe20000400000 */
[----:B------:R-:W-:Y:S01]  /*1c10*/  FMUL R9, R0, R7 ;  /* 0x0000000700097220 */ /* 0x000fe20000400000 */
[----:B------:R-:W-:-:S02]  /*1c20*/  IMAD.MOV.U32 R6, RZ, RZ, R4 ;  /* 0x000000ffff067224 */ /* 0x000fc400078e0004 */
[C---:B------:R-:W-:Y:S01]  /*1c30*/  FMUL R16, R0.reuse, R16 ;  /* 0x0000001000107220 */ /* 0x040fe20000400000 */
[----:B------:R-:W-:Y:S02]  /*1c40*/  IMAD.MOV.U32 R7, RZ, RZ, R5 ;  /* 0x000000ffff077224 */ /* 0x000fe400078e0005 */
[C---:B---3--:R-:W-:Y:S01]  /*1c50*/  FMUL R12, R0.reuse, R12 ;  /* 0x0000000c000c7220 */ /* 0x048fe20000400000 */
[C---:B------:R-:W-:Y:S01]  /*1c60*/  FMUL R13, R0.reuse, R13 ;  /* 0x0000000d000d7220 */ /* 0x040fe20000400000 */
[----:B------:R-:W-:Y:S01]  /*1c70*/  MOV R10, R8 ;  /* 0x00000008000a7202 */ /* 0x000fe20000000f00 */
[----:B------:R-:W-:Y:S01]  /*1c80*/  IMAD.MOV.U32 R11, RZ, RZ, R9 ;  /* 0x000000ffff0b7224 */ /* 0x000fe200078e0009 */
[----:B------:R1:W-:Y:S01]  /*1c90*/  STL.128 [R1], R4 ;  /* 0x0000000401007387 */ /* 0x0003e20000100c00 */
[----:B------:R-:W-:Y:S01]  /*1ca0*/  FMUL R17, R0, R17 ;  /* 0x0000001100117220 */ /* 0x000fe20000400000 */
[----:B------:R-:W-:Y:S02]  /*1cb0*/  IMAD.MOV.U32 R18, RZ, RZ, R16 ;  /* 0x000000ffff127224 */ /* 0x000fe400078e0010 */
[----:B------:R2:W-:Y:S01]  /*1cc0*/  STL.128 [R1+0x10], R8 ;  /* 0x0000100801007387 */ /* 0x0005e20000100c00 */
[----:B------:R-:W-:-:S05]  /*1cd0*/  IMAD.MOV.U32 R19, RZ, RZ, R17 ;  /* 0x000000ffff137224 */ /* 0x000fca00078e0011 */
[----:B------:R3:W-:Y:S01]  /*1ce0*/  STL.128 [R1+0x30], R16 ;  /* 0x0000301001007387 */ /* 0x0007e20000100c00 */
[C---:B-1----:R-:W-:Y:S01]  /*1cf0*/  FMUL R4, R0.reuse, R14 ;  /* 0x0000000e00047220 */ /* 0x042fe20000400000 */
[C---:B------:R-:W-:Y:S01]  /*1d00*/  FMUL R5, R0.reuse, R15 ;  /* 0x0000000f00057220 */ /* 0x040fe20000400000 */
[----:B------:R-:W-:Y:S02]  /*1d10*/  IMAD.MOV.U32 R14, RZ, RZ, R12 ;  /* 0x000000ffff0e7224 */ /* 0x000fe400078e000c */
[----:B------:R-:W-:Y:S02]  /*1d20*/  IMAD.MOV.U32 R15, RZ, RZ, R13 ;  /* 0x000000ffff0f7224 */ /* 0x000fe400078e000d */
[C---:B--2---:R-:W-:Y:S01]  /*1d30*/  FMUL R8, R0.reuse, R198 ;  /* 0x000000c600087220 */ /* 0x044fe20000400000 */
[----:B------:R-:W-:Y:S01]  /*1d40*/  FMUL R9, R0, R199 ;  /* 0x000000c700097220 */ /* 0x000fe20000400000 */
[----:B------:R-:W-:Y:S01]  /*1d50*/  MOV R6, R4 ;  /* 0x0000000400067202 */ /* 0x000fe20000000f00 */
[----:B------:R-:W-:Y:S01]  /*1d60*/  IMAD.MOV.U32 R7, RZ, RZ, R5 ;  /* 0x000000ffff077224 */ /* 0x000fe200078e0005 */
[----:B------:R1:W-:Y:S01]  /*1d70*/  STL.128 [R1+0x20], R12 ;  /* 0x0000200c01007387 */ /* 0x0003e20000100c00 */
[----:B------:R-:W-:-:S02]  /*1d80*/  IMAD.MOV.U32 R10, RZ, RZ, R8 ;  /* 0x000000ffff0a7224 */ /* 0x000fc400078e0008 */
[C---:B---3--:R-:W-:Y:S01]  /*1d90*/  FMUL R16, R0.reuse, R202 ;  /* 0x000000ca00107220 */ /* 0x048fe20000400000 */
[----:B------:R-:W-:Y:S01]  /*1da0*/  IMAD.MOV.U32 R11, RZ, RZ, R9 ;  /* 0x000000ffff0b7224 */ /* 0x000fe200078e0009 */
[----:B------:R-:W-:Y:S01]  /*1db0*/  STL.128 [R1+0x40], R4 ;  /* 0x0000400401007387 */ /* 0x000fe20000100c00 */
[----:B------:R-:W-:Y:S02]  /*1dc0*/  FMUL R17, R0, R203 ;  /* 0x000000cb00117220 */ /* 0x000fe40000400000 */
[----:B------:R-:W-:Y:S01]  /*1dd0*/  MOV R18, R16 ;  /* 0x0000001000127202 */ /* 0x000fe20000000f00 */
[----:B------:R-:W-:Y:S01]  /*1de0*/  STL.128 [R1+0x50], R8 ;  /* 0x0000500801007387 */ /* 0x000fe20000100c00 */
[----:B------:R-:W-:-:S05]  /*1df0*/  IMAD.MOV.U32 R19, RZ, RZ, R17 ;  /* 0x000000ffff137224 */ /* 0x000fca00078e0011 */
[----:B------:R-:W-:Y:S01]  /*1e00*/  STL.128 [R1+0x70], R16 ;  /* 0x0000701001007387 */ /* 0x000fe20000100c00 */
[C---:B-1----:R-:W-:Y:S01]  /*1e10*/  FMUL R12, R0.reuse, R200 ;  /* 0x000000c8000c7220 */ /* 0x042fe20000400000 */
[----:B------:R-:W-:-:S03]  /*1e20*/  FMUL R13, R0, R201 ;  /* 0x000000c9000d7220 */ /* 0x000fc60000400000 */
[----:B------:R-:W-:Y:S02]  /*1e30*/  IMAD.MOV.U32 R14, RZ, RZ, R12 ;  /* 0x000000ffff0e7224 */ /* 0x000fe400078e000c */
[----:B------:R-:W-:-:S05]  /*1e40*/  IMAD.MOV.U32 R15, RZ, RZ, R13 ;  /* 0x000000ffff0f7224 */ /* 0x000fca00078e000d */
[----:B------:R-:W-:Y:S01]  /*1e50*/  STL.128 [R1+0x60], R12 ;  /* 0x0000600c01007387 */ /* 0x000fe20000100c00 */
[----:B------:R-:W-:-:S03]  /*1e60*/  WARPGROUP.DEPBAR.LE gsb0, 0x0 ;  /* 0x00008000000079c5 */ /* 0x000fc60000010000 */
[----:B------:R-:W1:Y:S04]  /*1e70*/  LDS.64 R2, [R190+0x1c100] ;  /* 0x01c10000be027984 */ /* 0x000e680000000a00 */
[----:B------:R-:W2:Y:S04]  /*1e80*/  LDS.64 R20, [R190+0x1c120] ;  /* 0x01c12000be147984 */ /* 0x000ea80000000a00 */
[----:B------:R-:W3:Y:S04]  /*1e90*/  LDS.64 R22, [R190+0x1c140] ;  /* 0x01c14000be167984 */ /* 0x000ee80000000a00 */
[----:B------:R-:W4:Y:S04]  /*1ea0*/  LDS.64 R184, [R190+0x1c160] ;  /* 0x01c16000beb87984 */ /* 0x000f280000000a00 */
[----:B------:R-:W5:Y:S04]  /*1eb0*/  LDS.64 R186, [R190+0x1c180] ;  /* 0x01c18000beba7984 */ /* 0x000f680000000a00 */
[----:B------:R-:W5:Y:S04]  /*1ec0*/  LDS.64 R188, [R190+0x1c1a0] ;  /* 0x01c1a000bebc7984 */ /* 0x000f680000000a00 */
[----:B------:R-:W5:Y:S04]  /*1ed0*/  LDS.64 R198, [R190+0x1c1c0] ;  /* 0x01c1c000bec67984 */ /* 0x000f680000000a00 */
[----:B------:R5:W5:Y:S01]  /*1ee0*/  LDS.64 R200, [R190+0x1c1e0] ;  /* 0x01c1e000bec87984 */ /* 0x000b620000000a00 */
[----:B------:R-:W-:-:S06]  /*1ef0*/  WARPGROUP.ARRIVE ;  /* 0x00000000000079c5 */ /* 0x000fcc0000000000 */
[----:B------:R-:W-:Y:S01]  /*1f00*/  HGMMA.64x128x16.F32 R24, gdesc[UR16], R24, gsb0 ;  /* 0x01e00000101879f0 */ /* 0x000fe20008000818 */
[C---:B-1----:R-:W-:Y:S01]  /*1f10*/  FMUL R4, R0.reuse, R2 ;  /* 0x0000000200047220 */ /* 0x042fe20000400000 */
[----:B------:R-:W-:-:S03]  /*1f20*/  FMUL R5, R0, R3 ;  /* 0x0000000300057220 */ /* 0x000fc60000400000 */
[----:B------:R-:W-:Y:S02]  /*1f30*/  IMAD.MOV.U32 R6, RZ, RZ, R4 ;  /* 0x000000ffff067224 */ /* 0x000fe400078e0004 */
[C---:B--2---:R-:W-:Y:S01]  /*1f40*/  FMUL R20, R0.reuse, R20 ;  /* 0x0000001400147220 */ /* 0x044fe20000400000 */
[----:B------:R-:W-:Y:S02]  /*1f50*/  IMAD.MOV.U32 R7, RZ, RZ, R5 ;  /* 0x000000ffff077224 */ /* 0x000fe400078e0005 */
[C---:B------:R-:W-:Y:S01]  /*1f60*/  FMUL R21, R0.reuse, R21 ;  /* 0x0000001500157220 */ /* 0x040fe20000400000 */
[C---:B---3--:R-:W-:Y:S01]  /*1f70*/  FMUL R8, R0.reuse, R22 ;  /* 0x0000001600087220 */ /* 0x048fe20000400000 */
[C---:B------:R-:W-:Y:S01]  /*1f80*/  FMUL R9, R0.reuse, R23 ;  /* 0x0000001700097220 */ /* 0x040fe20000400000 */
[----:B------:R-:W-:Y:S01]  /*1f90*/  IMAD.MOV.U32 R22, RZ, RZ, R20 ;  /* 0x000000ffff167224 */ /* 0x000fe200078e0014 */
[----:B------:R1:W-:Y:S01]  /*1fa0*/  STL.128 [R1+0x80], R4 ;  /* 0x0000800401007387 */ /* 0x0003e20000100c00 */
[C---:B----4-:R-:W-:Y:S01]  /*1fb0*/  FMUL R184, R0.reuse, R184 ;  /* 0x000000b800b87220 */ /* 0x050fe20000400000 */
[C---:B------:R-:W-:Y:S01]  /*1fc0*/  FMUL R185, R0.reuse, R185 ;  /* 0x000000b900b97220 */ /* 0x040fe20000400000 */
[----:B------:R-:W-:Y:S01]  /*1fd0*/  IMAD.MOV.U32 R23, RZ, RZ, R21 ;  /* 0x000000ffff177224 */ /* 0x000fe200078e0015 */
[----:B------:R-:W-:Y:S01]  /*1fe0*/  MOV R10, R8 ;  /* 0x00000008000a7202 */ /* 0x000fe20000000f00 */
[C---:B-----5:R-:W-:Y:S01]  /*1ff0*/  FMUL R12, R0.reuse, R186 ;  /* 0x000000ba000c7220 */ /* 0x060fe20000400000 */
[C---:B------:R-:W-:Y:S01]  /*2000*/  FMUL R13, R0.reuse, R187 ;  /* 0x000000bb000d7220 */ /* 0x040fe20000400000 */
[----:B------:R-:W-:Y:S01]  /*2010*/  IMAD.MOV.U32 R11, RZ, RZ, R9 ;  /* 0x000000ffff0b7224 */ /* 0x000fe200078e0009 */
[----:B------:R2:W-:Y:S01]  /*2020*/  STL.128 [R1+0x90], R20 ;  /* 0x0000901401007387 */ /* 0x0005e20000100c00 */
[C---:B------:R-:W-:Y:S01]  /*2030*/  FMUL R188, R0.reuse, R188 ;  /* 0x000000bc00bc7220 */ /* 0x040fe20000400000 */
[----:B------:R-:W-:Y:S01]  /*2040*/  FMUL R189, R0, R189 ;  /* 0x000000bd00bd7220 */ /* 0x000fe20000400000 */
[----:B------:R-:W-:Y:S01]  /*2050*/  IMAD.MOV.U32 R186, RZ, RZ, R184 ;  /* 0x000000ffffba7224 */ /* 0x000fe200078e00b8 */
[----:B------:R2:W-:Y:S01]  /*2060*/  STL.128 [R1+0xa0], R8 ;  /* 0x0000a00801007387 */ /* 0x0005e20000100c00 */
[----:B------:R-:W-:Y:S01]  /*2070*/  IMAD.MOV.U32 R187, RZ, RZ, R185 ;  /* 0x000000ffffbb7224 */ /* 0x000fe200078e00b9 */
[----:B------:R-:W-:Y:S01]  /*2080*/  MOV R190, R188 ;  /* 0x000000bc00be7202 */ /* 0x000fe20000000f00 */
[----:B------:R-:W-:-:S02]  /*2090*/  IMAD.MOV.U32 R14, RZ, RZ, R12 ;  /* 0x000000ffff0e7224 */ /* 0x000fc400078e000c */
[C---:B-1----:R-:W-:Y:S01]  /*20a0*/  FMUL R4, R0.reuse, R198 ;  /* 0x000000c600047220 */ /* 0x042fe20000400000 */
[C---:B------:R-:W-:Y:S01]  /*20b0*/  FMUL R201, R0.reuse, R201 ;  /* 0x000000c900c97220 */ /* 0x040fe20000400000 */
[C---:B------:R-:W-:Y:S01]  /*20c0*/  FMUL R5, R0.reuse, R199 ;  /* 0x000000c700057220 */ /* 0x040fe20000400000 */
[----:B------:R-:W-:Y:S01]  /*20d0*/  FMUL R200, R0, R200 ;  /* 0x000000c800c87220 */ /* 0x000fe20000400000 */
[----:B------:R-:W-:Y:S01]  /*20e0*/  IMAD.U32 R0, RZ, RZ, UR21 ;  /* 0x00000015ff007e24 */ /* 0x000fe2000f8e00ff */
[----:B------:R2:W-:Y:S01]  /*20f0*/  STL.128 [R1+0xb0], R184 ;  /* 0x0000b0b801007387 */ /* 0x0005e20000100c00 */
[----:B------:R-:W-:Y:S01]  /*2100*/  IMAD.MOV.U32 R15, RZ, RZ, R13 ;  /* 0x000000ffff0f7224 */ /* 0x000fe200078e000d */
[----:B------:R-:W-:Y:S01]  /*2110*/  MOV R203, R201 ;  /* 0x000000c900cb7202 */ /* 0x000fe20000000f00 */
[----:B------:R-:W-:Y:S01]  /*2120*/  IMAD.MOV.U32 R191, RZ, RZ, R189 ;  /* 0x000000ffffbf7224 */ /* 0x000fe200078e00bd */
[----:B------:R-:W-:Y:S01]  /*2130*/  SHF.L.U32 R0, R0, 0x1f, RZ ;  /* 0x0000001f00007819 */ /* 0x000fe200000006ff */
[----:B------:R-:W-:Y:S01]  /*2140*/  IMAD.MOV.U32 R6, RZ, RZ, R4 ;  /* 0x000000ffff067224 */ /* 0x000fe200078e0004 */
[----:B------:R2:W-:Y:S01]  /*2150*/  STL.128 [R1+0xc0], R12 ;  /* 0x0000c00c01007387 */ /* 0x0005e20000100c00 */
[----:B------:R-:W-:-:S02]  /*2160*/  IMAD.MOV.U32 R7, RZ, RZ, R5 ;  /* 0x000000ffff077224 */ /* 0x000fc400078e0005 */
[----:B------:R-:W-:Y:S01]  /*2170*/  IMAD.MOV.U32 R202, RZ, RZ, R200 ;  /* 0x000000ffffca7224 */ /* 0x000fe200078e00c8 */
[----:B------:R2:W-:Y:S04]  /*2180*/  STL.128 [R1+0xd0], R188 ;  /* 0x0000d0bc01007387 */ /* 0x0005e80000100c00 */
[----:B------:R2:W-:Y:S04]  /*2190*/  STL.128 [R1+0xe0], R4 ;  /* 0x0000e00401007387 */ /* 0x0005e80000100c00 */
[----:B------:R2:W-:Y:S01]  /*21a0*/  STL.128 [R1+0xf0], R200 ;  /* 0x0000f0c801007387 */ /* 0x0005e20000100c00 */
[----:B------:R-:W-:-:S02]  /*21b0*/  WARPGROUP.DEPBAR.LE gsb0, 0x0 ;  /* 0x00008000000079c5 */ /* 0x000fc40000010000 */
[----:B------:R-:W1:Y:S02]  /*21c0*/  SYNCS.PHASECHK.TRANS64.TRYWAIT P1, [UR15], R0 ;  /* 0x00000000ff0075a7 */ /* 0x000e64000802014f */
[----:B-12---:R-:W-:Y:S05]  /*21d0*/  @!P1 BRA `(.L_x_25) ;  /* 0x0000008400409947 */ /* 0x006fea0003800000 */
.L_x_138:
[----:B------:R-:W2:Y:S04]  /*21e0*/  LDL.128 R184, [R1+0x10] ;  /* 0x0000100001b87983 */ /* 0x000ea80000100c00 */
[----:B------:R-:W3:Y:S04]  /*21f0*/  LDL.128 R4, [R1] ;  /* 0x0000000001047983 */ /* 0x000ee80000100c00 */
[----:B------:R-:W4:Y:S04]  /*2200*/  LDL.128 R8, [R1+0x20] ;  /* 0x0000200001087983 */ /* 0x000f280000100c00 */
[----:B------:R-:W5:Y:S04]  /*2210*/  LDL.128 R16, [R1+0x40] ;  /* 0x0000400001107983 */ /* 0x000f680000100c00 */
[----:B------:R-:W5:Y:S04]  /*2220*/  LDL.128 R12, [R1+0x30] ;  /* 0x00003000010c7983 */ /* 0x000f680000100c00 */
[----:B------:R-:W5:Y:S01]  /*2230*/  LDL.128 R20, [R1+0x50] ;  /* 0x0000500001147983 */ /* 0x000f620000100c00 */
[C---:B------:R-:W-:Y:S01]  /*2240*/  VIADD R2, R196.reuse, 0x1 ;  /* 0x00000001c4027836 */ /* 0x040fe20000000000 */
[----:B------:R-:W-:Y:S01]  /*2250*/  ULDC UR18, c[0x0][0xa04] ;  /* 0x0002810000127ab9 */ /* 0x000fe20000000800 */
[----:B-1----:R-:W-:Y:S01]  /*2260*/  VIADD R0, R193, 0x8 ;  /* 0x00000008c1007836 */ /* 0x002fe20000000000 */
[----:B------:R-:W5:Y:S01]  /*2270*/  LDL.128 R188, [R1+0x60] ;  /* 0x0000600001bc7983 */ /* 0x000f620000100c00 */
[----:B------:R-:W-:Y:S01]  /*2280*/  VIADD R3, R196, 0x8 ;  /* 0x00000008c4037836 */ /* 0x000fe20000000000 */
[----:B------:R-:W-:-:S02]  /*2290*/  ISETP.GE.AND P2, PT, R2, R193, PT ;  /* 0x000000c10200720c */ /* 0x000fc40003f46270 */
[-C--:B------:R-:W-:Y:S01]  /*22a0*/  ISETP.GE.AND P5, PT, R2, R0.reuse, PT ;  /* 0x000000000200720c */ /* 0x080fe20003fa6270 */
[----:B------:R-:W-:Y:S01]  /*22b0*/  VIADD R2, R196, 0x9 ;  /* 0x00000009c4027836 */ /* 0x000fe20000000000 */
[CC--:B------:R-:W-:Y:S02]  /*22c0*/  ISETP.GE.AND P1, PT, R3.reuse, R193.reuse, PT ;  /* 0x000000c10300720c */ /* 0x0c0fe40003f26270 */
[-C--:B------:R-:W-:Y:S02]  /*22d0*/  ISETP.GE.AND P3, PT, R3, R0.reuse, PT ;  /* 0x000000000300720c */ /* 0x080fe40003f66270 */
[C---:B------:R-:W-:Y:S02]  /*22e0*/  ISETP.GE.AND P6, PT, R2.reuse, R193, PT ;  /* 0x000000c10200720c */ /* 0x040fe40003fc6270 */
[----:B------:R-:W-:Y:S02]  /*22f0*/  ISETP.GE.AND P4, PT, R2, R0, PT ;  /* 0x000000000200720c */ /* 0x000fe40003f86270 */
[C---:B------:R-:W-:Y:S01]  /*2300*/  IADD3 R2, R196.reuse, 0x11, RZ ;  /* 0x00000011c4027810 */ /* 0x040fe20007ffe0ff */
[----:B------:R-:W-:Y:S01]  /*2310*/  VIADD R3, R196, 0x10 ;  /* 0x00000010c4037836 */ /* 0x000fe20000000000 */
[----:B------:R-:W-:-:S02]  /*2320*/  FSEL R199, R92, -INF , P1 ;  /* 0xff8000005cc77808 */ /* 0x000fc40000800000 */
[----:B------:R-:W-:Y:S02]  /*2330*/  FSEL R197, R94, -INF , P3 ;  /* 0xff8000005ec57808 */ /* 0x000fe40001800000 */
[CC--:B------:R-:W-:Y:S02]  /*2340*/  ISETP.GE.AND P1, PT, R2.reuse, R193.reuse, PT ;  /* 0x000000c10200720c */ /* 0x0c0fe40003f26270 */
[----:B------:R-:W-:Y:S01]  /*2350*/  ISETP.GE.AND P3, PT, R2, R0, PT ;  /* 0x000000000200720c */ /* 0x000fe20003f66270 */
[----:B------:R-:W-:Y:S01]  /*2360*/  VIADD R2, R196, 0x18 ;  /* 0x00000018c4027836 */ /* 0x000fe20000000000 */
[----:B------:R-:W-:Y:S02]  /*2370*/  FSEL R198, R89, -INF , P2 ;  /* 0xff80000059c67808 */ /* 0x000fe40001000000 */
[----:B------:R-:W-:Y:S02]  /*2380*/  FSEL R200, R91, -INF , P5 ;  /* 0xff8000005bc87808 */ /* 0x000fe40002800000 */
[----:B------:R-:W-:-:S02]  /*2390*/  ISETP.GE.AND P2, PT, R3, R193, PT ;  /* 0x000000c10300720c */ /* 0x000fc40003f46270 */
[-C--:B------:R-:W-:Y:S02]  /*23a0*/  ISETP.GE.AND P5, PT, R3, R0.reuse, PT ;  /* 0x000000000300720c */ /* 0x080fe40003fa6270 */
[----:B------:R-:W-:Y:S02]  /*23b0*/  FSEL R202, R93, -INF , P6 ;  /* 0xff8000005dca7808 */ /* 0x000fe40003000000 */
[----:B------:R-:W-:Y:S02]  /*23c0*/  FSEL R92, R95, -INF , P4 ;  /* 0xff8000005f5c7808 */ /* 0x000fe40002000000 */
[C---:B------:R-:W-:Y:S02]  /*23d0*/  ISETP.GE.AND P6, PT, R2.reuse, R193, PT ;  /* 0x000000c10200720c */ /* 0x040fe40003fc6270 */
[----:B------:R-:W-:Y:S02]  /*23e0*/  ISETP.GE.AND P4, PT, R2, R0, PT ;  /* 0x000000000200720c */ /* 0x000fe40003f86270 */
[----:B------:R-:W-:-:S02]  /*23f0*/  FSEL R3, R96, -INF , P2 ;  /* 0xff80000060037808 */ /* 0x000fc40001000000 */
[----:B------:R-:W-:Y:S02]  /*2400*/  FSEL R89, R98, -INF , P5 ;  /* 0xff80000062597808 */ /* 0x000fe40002800000 */
[----:B------:R-:W-:Y:S02]  /*2410*/  FSEL R2, R97, -INF , P1 ;  /* 0xff80000061027808 */ /* 0x000fe40000800000 */
[----:B------:R-:W-:Y:S02]  /*2420*/  FSEL R204, R99, -INF , P3 ;  /* 0xff80000063cc7808 */ /* 0x000fe40001800000 */
[----:B------:R-:W5:Y:S01]  /*2430*/  LDL.128 R96, [R1+0x70] ;  /* 0x0000700001607983 */ /* 0x000f620000100c00 */
[C---:B------:R-:W-:Y:S02]  /*2440*/  VIADD R91, R196.reuse, 0x20 ;  /* 0x00000020c45b7836 */ /* 0x040fe40000000000 */
[C---:B------:R-:W-:Y:S02]  /*2450*/  VIADD R94, R196.reuse, 0x19 ;  /* 0x00000019c45e7836 */ /* 0x040fe40000000000 */
[----:B------:R-:W-:Y:S01]  /*2460*/  VIADD R93, R196, 0x21 ;  /* 0x00000021c45d7836 */ /* 0x000fe20000000000 */
[----:B------:R-:W-:-:S02]  /*2470*/  ISETP.GE.AND P1, PT, R91, R193, PT ;  /* 0x000000c15b00720c */ /* 0x000fc40003f26270 */
[-C--:B------:R-:W-:Y:S01]  /*2480*/  ISETP.GE.AND P3, PT, R91, R0.reuse, PT ;  /* 0x000000005b00720c */ /* 0x080fe20003f66270 */
[----:B------:R-:W-:Y:S01]  /*2490*/  VIADD R91, R196, 0x28 ;  /* 0x00000028c45b7836 */ /* 0x000fe20000000000 */
[C---:B------:R-:W-:Y:S02]  /*24a0*/  ISETP.GE.AND P2, PT, R94.reuse, R193, PT ;  /* 0x000000c15e00720c */ /* 0x040fe40003f46270 */
[----:B------:R-:W-:Y:S01]  /*24b0*/  ISETP.GE.AND P5, PT, R94, R0, PT ;  /* 0x000000005e00720c */ /* 0x000fe20003fa6270 */
[----:B------:R-:W-:Y:S01]  /*24c0*/  VIADD R95, R196, 0x30 ;  /* 0x00000030c45f7836 */ /* 0x000fe20000000000 */
[----:B------:R-:W-:Y:S02]  /*24d0*/  FSEL R201, R100, -INF , P6 ;  /* 0xff80000064c97808 */ /* 0x000fe40003000000 */
[----:B------:R-:W-:Y:S02]  /*24e0*/  FSEL R203, R102, -INF , P4 ;  /* 0xff80000066cb7808 */ /* 0x000fe40002000000 */
[----:B------:R-:W-:-:S02]  /*24f0*/  IADD3 R94, R196, 0x29, RZ ;  /* 0x00000029c45e7810 */ /* 0x000fc40007ffe0ff */
[CC--:B------:R-:W-:Y:S02]  /*2500*/  ISETP.GE.AND P6, PT, R93.reuse, R193.reuse, PT ;  /* 0x000000c15d00720c */ /* 0x0c0fe40003fc6270 */
[-C--:B------:R-:W-:Y:S02]  /*2510*/  ISETP.GE.AND P4, PT, R93, R0.reuse, PT ;  /* 0x000000005d00720c */ /* 0x080fe40003f86270 */
[----:B------:R-:W-:Y:S02]  /*2520*/  FSEL R206, R101, -INF , P2 ;  /* 0xff80000065ce7808 */ /* 0x000fe40001000000 */
[----:B------:R-:W-:Y:S02]  /*2530*/  FSEL R208, R103, -INF , P5 ;  /* 0xff80000067d07808 */ /* 0x000fe40002800000 */
[C---:B------:R-:W-:Y:S02]  /*2540*/  ISETP.GE.AND P2, PT, R91.reuse, R193, PT ;  /* 0x000000c15b00720c */ /* 0x040fe40003f46270 */
[----:B------:R-:W-:-:S02]  /*2550*/  ISETP.GE.AND P5, PT, R91, R0, PT ;  /* 0x000000005b00720c */ /* 0x000fc40003fa6270 */
[----:B------:R-:W-:Y:S02]  /*2560*/  FSEL R91, R104, -INF , P1 ;  /* 0xff800000685b7808 */ /* 0x000fe40000800000 */
[----:B------:R-:W-:Y:S02]  /*2570*/  FSEL R93, R106, -INF , P3 ;  /* 0xff8000006a5d7808 */ /* 0x000fe40001800000 */
[CC--:B------:R-:W-:Y:S02]  /*2580*/  ISETP.GE.AND P1, PT, R94.reuse, R193.reuse, PT ;  /* 0x000000c15e00720c */ /* 0x0c0fe40003f26270 */
[-C--:B------:R-:W-:Y:S02]  /*2590*/  ISETP.GE.AND P3, PT, R94, R0.reuse, PT ;  /* 0x000000005e00720c */ /* 0x080fe40003f66270 */
[----:B------:R-:W-:Y:S02]  /*25a0*/  FSEL R94, R105, -INF , P6 ;  /* 0xff800000695e7808 */ /* 0x000fe40003000000 */
[----:B------:R-:W-:Y:S01]  /*25b0*/  FSEL R100, R107, -INF , P4 ;  /* 0xff8000006b647808 */ /* 0x000fe20002000000 */
[C---:B------:R-:W-:Y:S01]  /*25c0*/  VIADD R101, R196.reuse, 0x31 ;  /* 0x00000031c4657836 */ /* 0x040fe20000000000 */
[C---:B------:R-:W-:Y:S01]  /*25d0*/  ISETP.GE.AND P6, PT, R95.reuse, R193, PT ;  /* 0x000000c15f00720c */ /* 0x040fe20003fc6270 */
[----:B------:R-:W5:Y:S01]  /*25e0*/  LDL.128 R104, [R1+0x80] ;  /* 0x0000800001687983 */ /* 0x000f620000100c00 */
[----:B------:R-:W-:Y:S01]  /*25f0*/  ISETP.GE.AND P4, PT, R95, R0, PT ;  /* 0x000000005f00720c */ /* 0x000fe20003f86270 */
[----:B------:R-:W-:Y:S01]  /*2600*/  VIADD R95, R196, 0x38 ;  /* 0x00000038c45f7836 */ /* 0x000fe20000000000 */
[----:B------:R-:W-:-:S02]  /*2610*/  FSEL R205, R110, -INF , P5 ;  /* 0xff8000006ecd7808 */ /* 0x000fc40002800000 */
[----:B------:R-:W-:Y:S02]  /*2620*/  FSEL R103, R108, -INF , P2 ;  /* 0xff8000006c677808 */ /* 0x000fe40001000000 */
[----:B------:R-:W-:Y:S02]  /*2630*/  FSEL R110, R109, -INF , P1 ;  /* 0xff8000006d6e7808 */ /* 0x000fe40000800000 */
[----:B------:R-:W-:Y:S02]  /*2640*/  FSEL R210, R111, -INF , P3 ;  /* 0xff8000006fd27808 */ /* 0x000fe40001800000 */
[CC--:B------:R-:W-:Y:S02]  /*2650*/  ISETP.GE.AND P2, PT, R101.reuse, R193.reuse, PT ;  /* 0x000000c16500720c */ /* 0x0c0fe40003f46270 */
[----:B------:R-:W-:Y:S01]  /*2660*/  ISETP.GE.AND P5, PT, R101, R0, PT ;  /* 0x000000006500720c */ /* 0x000fe20003fa6270 */
[----:B------:R-:W-:Y:S01]  /*2670*/  VIADD R101, R196, 0x39 ;  /* 0x00000039c4657836 */ /* 0x000fe20000000000 */
[----:B------:R-:W-:-:S02]  /*2680*/  ISETP.GE.AND P1, PT, R95, R193, PT ;  /* 0x000000c15f00720c */ /* 0x000fc40003f26270 */
[----:B------:R-:W-:Y:S01]  /*2690*/  ISETP.GE.AND P3, PT, R95, R0, PT ;  /* 0x000000005f00720c */ /* 0x000fe20003f66270 */
[----:B------:R-:W-:Y:S01]  /*26a0*/  VIADD R95, R196, 0x40 ;  /* 0x00000040c45f7836 */ /* 0x000fe20000000000 */
[----:B------:R-:W-:Y:S02]  /*26b0*/  FSEL R109, R112, -INF , P6 ;  /* 0xff800000706d7808 */ /* 0x000fe40003000000 */
[----:B------:R-:W-:Y:S02]  /*26c0*/  FSEL R111, R114, -INF , P4 ;  /* 0xff800000726f7808 */ /* 0x000fe40002000000 */
[----:B------:R-:W-:Y:S02]  /*26d0*/  FSEL R212, R113, -INF , P2 ;  /* 0xff80000071d47808 */ /* 0x000fe40001000000 */
[----:B------:R-:W-:Y:S02]  /*26e0*/  FSEL R214, R115, -INF , P5 ;  /* 0xff80000073d67808 */ /* 0x000fe40002800000 */
[----:B------:R-:W-:-:S02]  /*26f0*/  ISETP.GE.AND P6, PT, R101, R193, PT ;  /* 0x000000c16500720c */ /* 0x000fc40003fc6270 */
[-C--:B------:R-:W-:Y:S02]  /*2700*/  ISETP.GE.AND P4, PT, R101, R0.reuse, PT ;  /* 0x000000006500720c */ /* 0x080fe40003f86270 */
[C---:B------:R-:W-:Y:S02]  /*2710*/  ISETP.GE.AND P2, PT, R95.reuse, R193, PT ;  /* 0x000000c15f00720c */ /* 0x040fe40003f46270 */
[----:B------:R-:W-:Y:S01]  /*2720*/  ISETP.GE.AND P5, PT, R95, R0, PT ;  /* 0x000000005f00720c */ /* 0x000fe20003fa6270 */
[C---:B------:R-:W-:Y:S01]  /*2730*/  VIADD R95, R196.reuse, 0x48 ;  /* 0x00000048c45f7836 */ /* 0x040fe20000000000 */
[C---:B------:R-:W-:Y:S01]  /*2740*/  IADD3 R101, R196.reuse, 0x41, RZ ;  /* 0x00000041c4657810 */ /* 0x040fe20007ffe0ff */
[----:B------:R-:W-:Y:S01]  /*2750*/  VIADD R108, R196, 0x49 ;  /* 0x00000049c46c7836 */ /* 0x000fe20000000000 */
[----:B------:R-:W-:Y:S01]  /*2760*/  FSEL R207, R116, -INF , P1 ;  /* 0xff80000074cf7808 */ /* 0x000fe20000800000 */
[----:B------:R-:W-:Y:S01]  /*2770*/  VIADD R112, R196, 0x50 ;  /* 0x00000050c4707836 */ /* 0x000fe20000000000 */
[----:B------:R-:W-:-:S02]  /*2780*/  FSEL R209, R118, -INF , P3 ;  /* 0xff80000076d17808 */ /* 0x000fc40001800000 */
[CC--:B------:R-:W-:Y:S02]  /*2790*/  ISETP.GE.AND P1, PT, R101.reuse, R193.reuse, PT ;  /* 0x000000c16500720c */ /* 0x0c0fe40003f26270 */
[-C--:B------:R-:W-:Y:S02]  /*27a0*/  ISETP.GE.AND P3, PT, R101, R0.reuse, PT ;  /* 0x000000006500720c */ /* 0x080fe40003f66270 */
[----:B------:R-:W-:Y:S02]  /*27b0*/  FSEL R216, R117, -INF , P6 ;  /* 0xff80000075d87808 */ /* 0x000fe40003000000 */
[----:B------:R-:W-:Y:S01]  /*27c0*/  FSEL R102, R119, -INF , P4 ;  /* 0xff80000077667808 */ /* 0x000fe20002000000 */
[----:B------:R-:W-:Y:S01]  /*27d0*/  VIADD R113, R196, 0x51 ;  /* 0x00000051c4717836 */ /* 0x000fe20000000000 */
[C---:B------:R-:W-:Y:S02]  /*27e0*/  ISETP.GE.AND P6, PT, R95.reuse, R193, PT ;  /* 0x000000c15f00720c */ /* 0x040fe40003fc6270 */
[----:B------:R-:W-:-:S02]  /*27f0*/  ISETP.GE.AND P4, PT, R95, R0, PT ;  /* 0x000000005f00720c */ /* 0x000fc40003f86270 */
[----:B------:R-:W-:Y:S02]  /*2800*/  FSEL R95, R120, -INF , P2 ;  /* 0xff800000785f7808 */ /* 0x000fe40001000000 */
[----:B------:R-:W-:Y:S02]  /*2810*/  FSEL R101, R122, -INF , P5 ;  /* 0xff8000007a657808 */ /* 0x000fe40002800000 */
[C---:B------:R-:W-:Y:S02]  /*2820*/  ISETP.GE.AND P2, PT, R108.reuse, R193, PT ;  /* 0x000000c16c00720c */ /* 0x040fe40003f46270 */
[----:B------:R-:W-:Y:S02]  /*2830*/  ISETP.GE.AND P5, PT, R108, R0, PT ;  /* 0x000000006c00720c */ /* 0x000fe40003fa6270 */
[----:B------:R-:W-:Y:S02]  /*2840*/  FSEL R108, R121, -INF , P1 ;  /* 0xff800000796c7808 */ /* 0x000fe40000800000 */
[----:B------:R-:W-:-:S02]  /*2850*/  FSEL R218, R123, -INF , P3 ;  /* 0xff8000007bda7808 */ /* 0x000fc40001800000 */
[CC--:B------:R-:W-:Y:S02]  /*2860*/  ISETP.GE.AND P1, PT, R112.reuse, R193.reuse, PT ;  /* 0x000000c17000720c */ /* 0x0c0fe40003f26270 */
[-C--:B------:R-:W-:Y:S01]  /*2870*/  ISETP.GE.AND P3, PT, R112, R0.reuse, PT ;  /* 0x000000007000720c */ /* 0x080fe20003f66270 */
[----:B------:R-:W-:Y:S01]  /*2880*/  VIADD R112, R196, 0x58 ;  /* 0x00000058c4707836 */ /* 0x000fe20000000000 */
[----:B------:R-:W-:Y:S02]  /*2890*/  FSEL R211, R124, -INF , P6 ;  /* 0xff8000007cd37808 */ /* 0x000fe40003000000 */
[----:B------:R-:W-:Y:S01]  /*28a0*/  FSEL R213, R126, -INF , P4 ;  /* 0xff8000007ed57808 */ /* 0x000fe20002000000 */
[----:B------:R-:W-:Y:S01]  /*28b0*/  VIADD R116, R196, 0x60 ;  /* 0x00000060c4747836 */ /* 0x000fe20000000000 */
[C---:B------:R-:W-:Y:S02]  /*28c0*/  ISETP.GE.AND P6, PT, R113.reuse, R193, PT ;  /* 0x000000c17100720c */ /* 0x040fe40003fc6270 */
[----:B------:R-:W-:-:S02]  /*28d0*/  ISETP.GE.AND P4, PT, R113, R0, PT ;  /* 0x000000007100720c */ /* 0x000fc40003f86270 */
[----:B------:R-:W-:Y:S02]  /*28e0*/  IADD3 R113, R196, 0x59, RZ ;  /* 0x00000059c4717810 */ /* 0x000fe40007ffe0ff */
[----:B------:R-:W-:Y:S02]  /*28f0*/  FSEL R220, R125, -INF , P2 ;  /* 0xff8000007ddc7808 */ /* 0x000fe40001000000 */
[-C--:B------:R-:W-:Y:S02]  /*2900*/  ISETP.GE.AND P2, PT, R112, R193.reuse, PT ;  /* 0x000000c17000720c */ /* 0x080fe40003f46270 */
[----:B------:R-:W-:Y:S02]  /*2910*/  FSEL R215, R128, -INF , P1 ;  /* 0xff80000080d77808 */ /* 0x000fe40000800000 */
[----:B------:R-:W-:Y:S02]  /*2920*/  ISETP.GE.AND P1, PT, R113, R193, PT ;  /* 0x000000c17100720c */ /* 0x000fe40003f26270 */
[----:B------:R-:W-:-:S02]  /*2930*/  FSEL R217, R130, -INF , P3 ;  /* 0xff80000082d97808 */ /* 0x000fc40001800000 */
[----:B------:R-:W-:Y:S02]  /*2940*/  FSEL R128, R129, -INF , P6 ;  /* 0xff80000081807808 */ /* 0x000fe40003000000 */
[----:B------:R-:W-:Y:S02]  /*2950*/  FSEL R222, R127, -INF , P5 ;  /* 0xff8000007fde7808 */ /* 0x000fe40002800000 */
[----:B------:R-:W-:Y:S01]  /*2960*/  ISETP.GE.AND P6, PT, R116, R193, PT ;  /* 0x000000c17400720c */ /* 0x000fe20003fc6270 */
[C---:B------:R-:W-:Y:S01]  /*2970*/  VIADD R117, R196.reuse, 0x61 ;  /* 0x00000061c4757836 */ /* 0x040fe20000000000 */
[----:B------:R-:W-:Y:S01]  /*2980*/  FSEL R130, R131, -INF , P4 ;  /* 0xff80000083827808 */ /* 0x000fe20002000000 */
[----:B------:R-:W-:Y:S01]  /*2990*/  VIADD R118, R196, 0x70 ;  /* 0x00000070c4767836 */ /* 0x000fe20000000000 */
[-C--:B------:R-:W-:Y:S01]  /*29a0*/  ISETP.GE.AND P5, PT, R112, R0.reuse, PT ;  /* 0x000000007000720c */ /* 0x080fe20003fa6270 */
[----:B------:R-:W-:Y:S01]  /*29b0*/  VIADD R120, R196, 0x79 ;  /* 0x00000079c4787836 */ /* 0x000fe20000000000 */
[-C--:B------:R-:W-:Y:S01]  /*29c0*/  ISETP.GE.AND P4, PT, R116, R0.reuse, PT ;  /* 0x000000007400720c */ /* 0x080fe20003f86270 */
[----:B------:R-:W-:Y:S01]  /*29d0*/  VIADD R116, R196, 0x68 ;  /* 0x00000068c4747836 */ /* 0x000fe20000000000 */
[----:B------:R-:W-:Y:S01]  /*29e0*/  ISETP.GE.AND P3, PT, R113, R0, PT ;  /* 0x000000007100720c */ /* 0x000fe20003f66270 */
[----:B------:R-:W-:Y:S01]  /*29f0*/  ULOP3.LUT UR25, UR37, 0x1, URZ, 0xc, !UPT ;  /* 0x0000000125197892 */ /* 0x000fe2000f8e0c3f */
[----:B------:R-:W-:Y:S01]  /*2a00*/  FSEL R129, R132, -INF , P2 ;  /* 0xff80000084817808 */ /* 0x000fe20001000000 */
[----:B------:R-:W5:Y:S01]  /*2a10*/  LDL.128 R112, [R1+0x90] ;  /* 0x0000900001707983 */ /* 0x000f620000100c00 */
[----:B------:R-:W-:-:S02]  /*2a20*/  FSEL R132, R133, -INF , P1 ;  /* 0xff80000085847808 */ /* 0x000fc40000800000 */
[----:B------:R-:W-:Y:S01]  /*2a30*/  FSEL R133, R136, -INF , P6 ;  /* 0xff80000088857808 */ /* 0x000fe20003000000 */
[----:B------:R-:W-:Y:S01]  /*2a40*/  USHF.L.U32 UR14, UR36, 0x1, URZ ;  /* 0x00000001240e7899 */ /* 0x000fe2000800063f */
[----:B------:R-:W-:Y:S01]  /*2a50*/  FSEL R131, R134, -INF , P5 ;  /* 0xff80000086837808 */ /* 0x000fe20002800000 */
[----:B------:R-:W-:Y:S01]  /*2a60*/  ULEA UR17, UR22, UR27, 0x9 ;  /* 0x0000001b16117291 */ /* 0x000fe2000f8e483f */
[-C--:B------:R-:W-:Y:S01]  /*2a70*/  ISETP.GE.AND P6, PT, R196, R193.reuse, PT ;  /* 0x000000c1c400720c */ /* 0x080fe20003fc6270 */
[----:B------:R-:W5:Y:S01]  /*2a80*/  LDL.128 R124, [R1+0xe0] ;  /* 0x0000e000017c7983 */ /* 0x000f620000100c00 */
[----:B------:R-:W-:Y:S02]  /*2a90*/  FSEL R134, R135, -INF , P3 ;  /* 0xff80000087867808 */ /* 0x000fe40001800000 */
[CC--:B------:R-:W-:Y:S02]  /*2aa0*/  ISETP.GE.AND P1, PT, R116.reuse, R193.reuse, PT ;  /* 0x000000c17400720c */ /* 0x0c0fe40003f26270 */
[----:B------:R-:W-:Y:S01]  /*2ab0*/  ISETP.GE.AND P3, PT, R116, R0, PT ;  /* 0x000000007400720c */ /* 0x000fe20003f66270 */
[----:B------:R-:W-:Y:S01]  /*2ac0*/  VIADD R116, R196, 0x69 ;  /* 0x00000069c4747836 */ /* 0x000fe20000000000 */
[----:B------:R-:W-:-:S02]  /*2ad0*/  ISETP.GE.AND P2, PT, R117, R193, PT ;  /* 0x000000c17500720c */ /* 0x000fc40003f46270 */
[----:B------:R-:W-:Y:S02]  /*2ae0*/  ISETP.GE.AND P5, PT, R117, R0, PT ;  /* 0x000000007500720c */ /* 0x000fe40003fa6270 */
[----:B------:R-:W-:Y:S02]  /*2af0*/  FSEL R117, R88, -INF , P6 ;  /* 0xff80000058757808 */ /* 0x000fe40003000000 */
[----:B------:R-:W-:Y:S02]  /*2b00*/  FSEL R135, R138, -INF , P4 ;  /* 0xff8000008a877808 */ /* 0x000fe40002000000 */
[-C--:B------:R-:W-:Y:S02]  /*2b10*/  ISETP.GE.AND P4, PT, R116, R193.reuse, PT ;  /* 0x000000c17400720c */ /* 0x080fe40003f86270 */
[----:B------:R-:W-:Y:S02]  /*2b20*/  FSEL R136, R137, -INF , P2 ;  /* 0xff80000089887808 */ /* 0x000fe40001000000 */
[----:B------:R-:W-:-:S02]  /*2b30*/  ISETP.GE.AND P6, PT, R118, R193, PT ;  /* 0x000000c17600720c */ /* 0x000fc40003fc6270 */
[----:B------:R-:W-:Y:S02]  /*2b40*/  FSEL R137, R140, -INF , P1 ;  /* 0xff8000008c897808 */ /* 0x000fe40000800000 */
[----:B------:R-:W-:Y:S02]  /*2b50*/  FSEL R138, R139, -INF , P5 ;  /* 0xff8000008b8a7808 */ /* 0x000fe40002800000 */
[----:B------:R-:W-:Y:S02]  /*2b60*/  FSEL R140, R141, -INF , P4 ;  /* 0xff8000008d8c7808 */ /* 0x000fe40002000000 */
[----:B------:R-:W-:Y:S02]  /*2b70*/  FSEL R139, R142, -INF , P3 ;  /* 0xff8000008e8b7808 */ /* 0x000fe40001800000 */
[----:B------:R-:W-:Y:S02]  /*2b80*/  FSEL R141, R144, -INF , P6 ;  /* 0xff800000908d7808 */ /* 0x000fe40003000000 */
[----:B------:R-:W-:-:S02]  /*2b90*/  ISETP.GE.AND P2, PT, R116, R0, PT ;  /* 0x000000007400720c */ /* 0x000fc40003f46270 */
[-C--:B------:R-:W-:Y:S02]  /*2ba0*/  ISETP.GE.AND P6, PT, R196, R0.reuse, PT ;  /* 0x00000000c400720c */ /* 0x080fe40003fc6270 */
[----:B------:R-:W-:Y:S02]  /*2bb0*/  ISETP.GE.AND P5, PT, R118, R0, PT ;  /* 0x000000007600720c */ /* 0x000fe40003fa6270 */
[----:B------:R-:W-:Y:S02]  /*2bc0*/  FSEL R142, R143, -INF , P2 ;  /* 0xff8000008f8e7808 */ /* 0x000fe40001000000 */
[----:B------:R-:W-:Y:S01]  /*2bd0*/  FSEL R143, R146, -INF , P5 ;  /* 0xff800000928f7808 */ /* 0x000fe20002800000 */
[----:B--2---:R-:W-:Y:S01]  /*2be0*/  FFMA R199, R199, UR18, -R184 ;  /* 0x00000012c7c77c23 */ /* 0x004fe200080008b8 */
[----:B---3--:R-:W-:Y:S01]  /*2bf0*/  FFMA R121, R117, UR18, -R4 ;  /* 0x0000001275797c23 */ /* 0x008fe20008000804 */
[----:B------:R-:W-:Y:S01]  /*2c00*/  IADD3 R4, R196, 0x71, RZ ;  /* 0x00000071c4047810 */ /* 0x000fe20007ffe0ff */
[----:B------:R-:W-:-:S02]  /*2c10*/  FFMA R88, R198, UR18, -R5 ;  /* 0x00000012c6587c23 */ /* 0x000fc40008000805 */
[----:B------:R-:W-:Y:S01]  /*2c20*/  FSETP.GEU.AND P1, PT, R199, -126, PT ;  /* 0xc2fc0000c700780b */ /* 0x000fe20003f2e000 */
[----:B------:R-:W-:Y:S01]  /*2c30*/  FFMA R200, R200, UR18, -R7 ;  /* 0x00000012c8c87c23 */ /* 0x000fe20008000807 */
[C---:B------:R-:W-:Y:S01]  /*2c40*/  ISETP.GE.AND P3, PT, R4.reuse, R193, PT ;  /* 0x000000c10400720c */ /* 0x040fe20003f66270 */
[----:B------:R-:W2:Y:S01]  /*2c50*/  LDL.128 R116, [R1+0xa0] ;  /* 0x0000a00001747983 */ /* 0x000ea20000100c00 */
[----:B------:R-:W-:Y:S01]  /*2c60*/  ISETP.GE.AND P4, PT, R4, R0, PT ;  /* 0x000000000400720c */ /* 0x000fe20003f86270 */
[----:B------:R-:W-:Y:S01]  /*2c70*/  VIADD R4, R196, 0x78 ;  /* 0x00000078c4047836 */ /* 0x000fe20000000000 */
[----:B------:R-:W-:-:S04]  /*2c80*/  FSEL R5, R90, -INF , P6 ;  /* 0xff8000005a057808 */ /* 0x000fc80003000000 */
[CC--:B------:R-:W-:Y:S01]  /*2c90*/  ISETP.GE.AND P5, PT, R4.reuse, R193.reuse, PT ;  /* 0x000000c10400720c */ /* 0x0c0fe20003fa6270 */
[----:B------:R-:W-:Y:S01]  /*2ca0*/  FFMA R90, R5, UR18, -R6 ;  /* 0x00000012055a7c23 */ /* 0x000fe20008000806 */
[----:B------:R-:W-:Y:S01]  /*2cb0*/  FSEL R184, R147, -INF , P4 ;  /* 0xff80000093b87808 */ /* 0x000fe20002000000 */
[----:B------:R-:W-:Y:S01]  /*2cc0*/  @!P1 FMUL R199, R199, 0.5 ;  /* 0x3f000000c7c79820 */ /* 0x000fe20000400000 */
[----:B------:R-:W-:Y:S02]  /*2cd0*/  ISETP.GE.AND P6, PT, R4, R0, PT ;  /* 0x000000000400720c */ /* 0x000fe40003fc6270 */
[----:B------:R-:W-:Y:S01]  /*2ce0*/  FSEL R147, R148, -INF , P5 ;  /* 0xff80000094937808 */ /* 0x000fe20002800000 */
[----:B------:R1:W3:Y:S01]  /*2cf0*/  MUFU.EX2 R144, R199 ;  /* 0x000000c700907308 */ /* 0x0002e20000000800 */
[----:B------:R-:W-:Y:S01]  /*2d00*/  ISETP.GE.AND P5, PT, R120, R193, PT ;  /* 0x000000c17800720c */ /* 0x000fe20003fa6270 */
[----:B------:R-:W-:Y:S01]  /*2d10*/  FFMA R186, R197, UR18, -R186 ;  /* 0x00000012c5ba7c23 */ /* 0x000fe200080008ba */
[----:B------:R-:W-:Y:S01]  /*2d20*/  FSETP.GEU.AND P2, PT, R121, -126, PT ;  /* 0xc2fc00007900780b */ /* 0x000fe20003f4e000 */
[----:B------:R-:W-:Y:S01]  /*2d30*/  FFMA R187, R92, UR18, -R187 ;  /* 0x000000125cbb7c23 */ /* 0x000fe200080008bb */
[----:B------:R-:W-:Y:S01]  /*2d40*/  FSETP.GEU.AND P4, PT, R90, -126, PT ;  /* 0xc2fc00005a00780b */ /* 0x000fe20003f8e000 */
[----:B------:R-:W-:Y:S01]  /*2d50*/  FFMA R185, R202, UR18, -R185 ;  /* 0x00000012cab97c23 */ /* 0x000fe200080008b9 */
[----:B------:R-:W-:Y:S01]  /*2d60*/  FSEL R146, R145, -INF , P3 ;  /* 0xff80000091927808 */ /* 0x000fe20001800000 */
[----:B----4-:R-:W-:Y:S01]  /*2d70*/  FFMA R89, R89, UR18, -R10 ;  /* 0x0000001259597c23 */ /* 0x010fe2000800080a */
[----:B-1----:R-:W-:Y:S01]  /*2d80*/  FSEL R199, R150, -INF , P6 ;  /* 0xff80000096c77808 */ /* 0x002fe20003000000 */
[----:B------:R-:W4:Y:S01]  /*2d90*/  LDL.128 R4, [R1+0xb0] ;  /* 0x0000b00001047983 */ /* 0x000f220000100c00 */
[----:B------:R-:W-:-:S02]  /*2da0*/  FSEL R150, R149, -INF , P5 ;  /* 0xff80000095967808 */ /* 0x000fc40002800000 */
[----:B------:R-:W-:Y:S02]  /*2db0*/  FSETP.GEU.AND P3, PT, R88, -126, PT ;  /* 0xc2fc00005800780b */ /* 0x000fe40003f6e000 */
[----:B------:R-:W-:Y:S01]  /*2dc0*/  FSETP.GEU.AND P5, PT, R200, -126, PT ;  /* 0xc2fc0000c800780b */ /* 0x000fe20003fae000 */
[----:B------:R-:W-:Y:S02]  /*2dd0*/  @!P2 FMUL R121, R121, 0.5 ;  /* 0x3f0000007979a820 */ /* 0x000fe40000400000 */
[----:B------:R-:W-:Y:S01]  /*2de0*/  @!P4 FMUL R90, R90, 0.5 ;  /* 0x3f0000005a5ac820 */ /* 0x000fe20000400000 */
[----:B------:R-:W-:Y:S01]  /*2df0*/  ISETP.GE.AND P6, PT, R120, R0, PT ;  /* 0x000000007800720c */ /* 0x000fe20003fc6270 */
[----:B------:R1:W1:Y:S06]  /*2e00*/  MUFU.EX2 R145, R121 ;  /* 0x0000007900917308 */ /* 0x00026c0000000800 */
[----:B------:R-:W-:-:S02]  /*2e10*/  @!P3 FMUL R88, R88, 0.5 ;  /* 0x3f0000005858b820 */ /* 0x000fc40000400000 */
[----:B------:R-:W-:Y:S01]  /*2e20*/  @!P5 FMUL R200, R200, 0.5 ;  /* 0x3f000000c8c8d820 */ /* 0x000fe20000400000 */
[----:B------:R-:W1:Y:S01]  /*2e30*/  MUFU.EX2 R0, R90 ;  /* 0x0000005a00007308 */ /* 0x000e620000000800 */
[----:B------:R-:W-:Y:S01]  /*2e40*/  FFMA R92, R3, UR18, -R8 ;  /* 0x00000012035c7c23 */ /* 0x000fe20008000808 */
[----:B------:R-:W-:Y:S01]  /*2e50*/  FSEL R198, R151, -INF , P6 ;  /* 0xff80000097c67808 */ /* 0x000fe20003000000 */
[----:B---3--:R-:W-:Y:S01]  /*2e60*/  @!P1 FMUL R144, R144, R144 ;  /* 0x0000009090909220 */ /* 0x008fe20000400000 */
[----:B-----5:R-:W-:Y:S01]  /*2e70*/  FFMA R91, R91, UR18, -R16 ;  /* 0x000000125b5b7c23 */ /* 0x020fe20008000810 */
[----:B------:R-:W-:Y:S01]  /*2e80*/  FFMA R12, R201, UR18, -R12 ;  /* 0x00000012c90c7c23 */ /* 0x000fe2000800080c */
[----:B------:R-:W-:Y:S01]  /*2e90*/  FFMA R13, R206, UR18, -R13 ;  /* 0x00000012ce0d7c23 */ /* 0x000fe2000800080d */
[----:B------:R-:W-:Y:S01]  /*2ea0*/  FFMA R14, R203, UR18, -R14 ;  /* 0x00000012cb0e7c23 */ /* 0x000fe2000800080e */
[----:B------:R3:W5:Y:S01]  /*2eb0*/  MUFU.EX2 R148, R88 ;  /* 0x0000005800947308 */ /* 0x0007620000000800 */
[----:B------:R-:W-:Y:S01]  /*2ec0*/  FFMA R15, R208, UR18, -R15 ;  /* 0x00000012d00f7c23 */ /* 0x000fe2000800080f */
[----:B-1----:R-:W4:Y:S06]  /*2ed0*/  LDL.128 R120, [R1+0xc0] ;  /* 0x0000c00001787983 */ /* 0x002f2c0000100c00 */
[----:B------:R-:W1:Y:S01]  /*2ee0*/  MUFU.EX2 R149, R200 ;  /* 0x000000c800957308 */ /* 0x000e620000000800 */
[----:B---3--:R-:W-:Y:S01]  /*2ef0*/  FFMA R88, R2, UR18, -R9 ;  /* 0x0000001202587c23 */ /* 0x008fe20008000809 */
[----:B------:R-:W-:Y:S01]  /*2f00*/  @!P2 FMUL R145, R145, R145 ;  /* 0x000000919191a220 */ /* 0x000fe20000400000 */
[----:B------:R-:W-:Y:S01]  /*2f10*/  FSETP.GEU.AND P2, PT, R186, -126, PT ;  /* 0xc2fc0000ba00780b */ /* 0x000fe20003f4e000 */
[----:B------:R-:W-:Y:S01]  /*2f20*/  @!P4 FMUL R0, R0, R0 ;  /* 0x000000000000c220 */ /* 0x000fe20000400000 */
[----:B------:R-:W-:-:S02]  /*2f30*/  FSETP.GEU.AND P6, PT, R185, -126, PT ;  /* 0xc2fc0000b900780b */ /* 0x000fc40003fce000 */
[----:B------:R-:W-:Y:S01]  /*2f40*/  FSETP.GEU.AND P4, PT, R92, -126, PT ;  /* 0xc2fc00005c00780b */ /* 0x000fe20003f8e000 */
[----:B-----5:R-:W-:Y:S01]  /*2f50*/  @!P3 FMUL R148, R148, R148 ;  /* 0x000000949494b220 */ /* 0x020fe20000400000 */
[----:B------:R-:W-:Y:S02]  /*2f60*/  FSETP.GEU.AND P1, PT, R89, -126, PT ;  /* 0xc2fc00005900780b */ /* 0x000fe40003f2e000 */
[----:B------:R-:W-:Y:S01]  /*2f70*/  FSETP.GEU.AND P3, PT, R187, -126, PT ;  /* 0xc2fc0000bb00780b */ /* 0x000fe20003f6e000 */
[----:B-1----:R-:W-:Y:S01]  /*2f80*/  @!P5 FMUL R149, R149, R149 ;  /* 0x000000959595d220 */ /* 0x002fe20000400000 */
[----:B------:R-:W-:-:S03]  /*2f90*/  FSETP.GEU.AND P5, PT, R88, -126, PT ;  /* 0xc2fc00005800780b */ /* 0x000fc60003fae000 */
[----:B------:R-:W-:Y:S02]  /*2fa0*/  @!P2 FMUL R186, R186, 0.5 ;  /* 0x3f000000babaa820 */ /* 0x000fe40000400000 */
[----:B------:R-:W-:Y:S02]  /*2fb0*/  @!P6 FMUL R185, R185, 0.5 ;  /* 0x3f000000b9b9e820 */ /* 0x000fe40000400000 */
[----:B------:R-:W-:Y:S02]  /*2fc0*/  @!P4 FMUL R92, R92, 0.5 ;  /* 0x3f0000005c5cc820 */ /* 0x000fe40000400000 */
[----:B------:R-:W-:Y:S02]  /*2fd0*/  @!P1 FMUL R89, R89, 0.5 ;  /* 0x3f00000059599820 */ /* 0x000fe40000400000 */
[----:B------:R-:W-:Y:S01]  /*2fe0*/  @!P3 FMUL R187, R187, 0.5 ;  /* 0x3f000000bbbbb820 */ /* 0x000fe20000400000 */
[----:B------:R-:W-:Y:S01]  /*2ff0*/  MUFU.EX2 R3, R186 ;  /* 0x000000ba00037308 */ /* 0x000fe20000000800 */
[----:B------:R-:W-:-:S07]  /*3000*/  @!P5 FMUL R88, R88, 0.5 ;  /* 0x3f0000005858d820 */ /* 0x000fce0000400000 */
[----:B------:R-:W-:Y:S08]  /*3010*/  MUFU.EX2 R151, R185 ;  /* 0x000000b900977308 */ /* 0x000ff00000000800 */
[----:B------:R-:W1:Y:S08]  /*3020*/  MUFU.EX2 R186, R89 ;  /* 0x0000005900ba7308 */ /* 0x000e700000000800 */
[----:B------:R-:W3:Y:S08]  /*3030*/  MUFU.EX2 R2, R187 ;  /* 0x000000bb00027308 */ /* 0x000ef00000000800 */
[----:B------:R-:W5:Y:S08]  /*3040*/  MUFU.EX2 R92, R92 ;  /* 0x0000005c005c7308 */ /* 0x000f700000000800 */
[----:B------:R-:W5:Y:S01]  /*3050*/  MUFU.EX2 R185, R88 ;  /* 0x0000005800b97308 */ /* 0x000f620000000800 */
[----:B-1----:R-:W-:Y:S01]  /*3060*/  @!P1 FMUL R186, R186, R186 ;  /* 0x000000bababa9220 */ /* 0x002fe20000400000 */
[----:B------:R-:W-:Y:S01]  /*3070*/  @!P2 FMUL R3, R3, R3 ;  /* 0x000000030303a220 */ /* 0x000fe20000400000 */
[----:B---3--:R-:W-:Y:S01]  /*3080*/  @!P3 FMUL R2, R2, R2 ;  /* 0x000000020202b220 */ /* 0x008fe20000400000 */
[----:B------:R-:W-:-:S02]  /*3090*/  FSETP.GEU.AND P1, PT, R91, -126, PT ;  /* 0xc2fc00005b00780b */ /* 0x000fc40003f2e000 */
[----:B------:R-:W-:Y:S02]  /*30a0*/  FSETP.GEU.AND P2, PT, R12, -126, PT ;  /* 0xc2fc00000c00780b */ /* 0x000fe40003f4e000 */
[----:B------:R-:W-:Y:S01]  /*30b0*/  FSETP.GEU.AND P3, PT, R13, -126, PT ;  /* 0xc2fc00000d00780b */ /* 0x000fe20003f6e000 */
[----:B-----5:R-:W-:Y:S01]  /*30c0*/  @!P4 FMUL R92, R92, R92 ;  /* 0x0000005c5c5cc220 */ /* 0x020fe20000400000 */
[----:B------:R-:W-:Y:S01]  /*30d0*/  FSETP.GEU.AND P4, PT, R14, -126, PT ;  /* 0xc2fc00000e00780b */ /* 0x000fe20003f8e000 */
[----:B------:R-:W-:Y:S01]  /*30e0*/  @!P5 FMUL R185, R185, R185 ;  /* 0x000000b9b9b9d220 */ /* 0x000fe20000400000 */
[----:B------:R-:W-:Y:S01]  /*30f0*/  FSETP.GEU.AND P5, PT, R15, -126, PT ;  /* 0xc2fc00000f00780b */ /* 0x000fe20003fae000 */
[----:B------:R-:W-:Y:S01]  /*3100*/  ULOP3.LUT UR14, UR14, 0xfffffffe, UR25, 0xe2, !UPT ;  /* 0xfffffffe0e0e7892 */ /* 0x000fe2000f8ee219 */
[----:B------:R-:W-:-:S03]  /*3110*/  @!P6 FMUL R151, R151, R151 ;  /* 0x000000979797e220 */ /* 0x000fc60000400000 */
[----:B------:R-:W-:Y:S01]  /*3120*/  @!P1 FMUL R91, R91, 0.5 ;  /* 0x3f0000005b5b9820 */ /* 0x000fe20000400000 */
[----:B------:R-:W-:Y:S01]  /*3130*/  ULEA UR16, UR14, UR24, 0x3 ;  /* 0x000000180e107291 */ /* 0x000fe2000f8e183f */
[----:B------:R-:W-:Y:S02]  /*3140*/  @!P2 FMUL R12, R12, 0.5 ;  /* 0x3f0000000c0ca820 */ /* 0x000fe40000400000 */
[----:B------:R-:W-:Y:S02]  /*3150*/  @!P3 FMUL R13, R13, 0.5 ;  /* 0x3f0000000d0db820 */ /* 0x000fe40000400000 */
[----:B------:R-:W-:Y:S01]  /*3160*/  @!P4 FMUL R14, R14, 0.5 ;  /* 0x3f0000000e0ec820 */ /* 0x000fe20000400000 */
[----:B------:R-:W-:Y:S01]  /*3170*/  FFMA R17, R94, UR18, -R17 ;  /* 0x000000125e117c23 */ /* 0x000fe20008000811 */
[----:B------:R-:W-:Y:S01]  /*3180*/  @!P5 FMUL R15, R15, 0.5 ;  /* 0x3f0000000f0fd820 */ /* 0x000fe20000400000 */
[----:B------:R1:W-:Y:S01]  /*3190*/  MUFU.EX2 R94, R91 ;  /* 0x0000005b005e7308 */ /* 0x0003e20000000800 */
[----:B------:R-:W-:Y:S01]  /*31a0*/  F2FP.F16.F32.PACK_AB R90, R151, R144 ;  /* 0x00000090975a723e */ /* 0x000fe200000000ff */
[----:B------:R-:W-:Y:S01]  /*31b0*/  FFMA R197, R204, UR18, -R11 ;  /* 0x00000012ccc57c23 */ /* 0x000fe2000800080b */
[----:B------:R-:W-:Y:S01]  /*31c0*/  F2FP.F16.F32.PACK_AB R88, R148, R145 ;  /* 0x000000919458723e */ /* 0x000fe200000000ff */
[----:B------:R-:W3:Y:S01]  /*31d0*/  LDL.128 R8, [R1+0xd0] ;  /* 0x0000d00001087983 */ /* 0x000ee20000100c00 */
[----:B------:R-:W-:-:S03]  /*31e0*/  F2FP.F16.F32.PACK_AB R89, R149, R0 ;  /* 0x000000009559723e */ /* 0x000fc600000000ff */
[----:B------:R-:W5:Y:S01]  /*31f0*/  MUFU.EX2 R187, R12 ;  /* 0x0000000c00bb7308 */ /* 0x000f620000000800 */
[----:B-1----:R-:W-:-:S07]  /*3200*/  F2FP.F16.F32.PACK_AB R91, R2, R3 ;  /* 0x00000003025b723e */ /* 0x002fce00000000ff */
[----:B------:R-:W1:Y:S01]  /*3210*/  MUFU.EX2 R200, R13 ;  /* 0x0000000d00c87308 */ /* 0x000e620000000800 */
[----:B------:R-:W-:-:S07]  /*3220*/  FSETP.GEU.AND P6, PT, R197, -126, PT ;  /* 0xc2fc0000c500780b */ /* 0x000fce0003fce000 */
[----:B------:R-:W1:Y:S01]  /*3230*/  MUFU.EX2 R16, R14 ;  /* 0x0000000e00107308 */ /* 0x000e620000000800 */
[----:B------:R-:W-:-:S07]  /*3240*/  UMOV UR14, UR17 ;  /* 0x00000011000e7c82 */ /* 0x000fce0008000000 */
[----:B------:R1:W5:Y:S01]  /*3250*/  MUFU.EX2 R201, R15 ;  /* 0x0000000f00c97308 */ /* 0x0003620000000800 */
[----:B------:R-:W-:Y:S01]  /*3260*/  UMOV UR15, 0x80000020 ;  /* 0x80000020000f7882 */ /* 0x000fe20000000000 */
[----:B-1----:R-:W3:Y:S01]  /*3270*/  LDL.128 R12, [R1+0xf0] ;  /* 0x0000f000010c7983 */ /* 0x002ee20000100c00 */
[----:B------:R-:W-:Y:S01]  /*3280*/  SYNCS.ARRIVE.TRANS64.A1T0 RZ, [UR16], RZ ;  /* 0x000000ffffff79a7 */ /* 0x000fe20008100010 */
[----:B------:R-:W-:Y:S01]  /*3290*/  WARPGROUP.ARRIVE ;  /* 0x00000000000079c5 */ /* 0x000fe20000000000 */
[----:B------:R-:W-:Y:S01]  /*32a0*/  @!P6 FMUL R197, R197, 0.5 ;  /* 0x3f000000c5c5e820 */ /* 0x000fe20000400000 */
[----:B-----5:R-:W-:Y:S01]  /*32b0*/  @!P2 FMUL R187, R187, R187 ;  /* 0x000000bbbbbba220 */ /* 0x020fe20000400000 */
[----:B------:R-:W-:Y:S01]  /*32c0*/  @!P3 FMUL R200, R200, R200 ;  /* 0x000000c8c8c8b220 */ /* 0x000fe20000400000 */
[----:B------:R-:W-:Y:S01]  /*32d0*/  @!P4 FMUL R16, R16, R16 ;  /* 0x000000101010c220 */ /* 0x000fe20000400000 */
[----:B------:R-:W-:Y:S01]  /*32e0*/  FFMA R18, R93, UR18, -R18 ;  /* 0x000000125d127c23 */ /* 0x000fe20008000812 */
[----:B------:R-:W-:Y:S01]  /*32f0*/  HGMMA.64x32x16.F32 R152, R88, gdesc[UR12].tnspB, R152, gsb0 ;  /* 0x4060000c58987df0 */ /* 0x000fe20008000898 */
[----:B------:R-:W1:Y:S01]  /*3300*/  MUFU.EX2 R197, R197 ;  /* 0x000000c500c57308 */ /* 0x000e620000000800 */
[----:B------:R-:W-:Y:S01]  /*3310*/  @!P5 FMUL R201, R201, R201 ;  /* 0x000000c9c9c9d220 */ /* 0x000fe20000400000 */
[----:B------:R-:W-:Y:S01]  /*3320*/  FFMA R19, R100, UR18, -R19 ;  /* 0x0000001264137c23 */ /* 0x000fe20008000813 */
[----:B------:R-:W-:Y:S01]  /*3330*/  FFMA R205, R205, UR18, -R22 ;  /* 0x00000012cdcd7c23 */ /* 0x000fe20008000816 */
[----:B------:R-:W-:Y:S01]  /*3340*/  FFMA R20, R103, UR18, -R20 ;  /* 0x0000001267147c23 */ /* 0x000fe20008000814 */
[----:B------:R-:W-:Y:S01]  /*3350*/  FFMA R21, R110, UR18, -R21 ;  /* 0x000000126e157c23 */ /* 0x000fe20008000815 */
[----:B------:R-:W-:Y:S01]  /*3360*/  @!P1 FMUL R94, R94, R94 ;  /* 0x0000005e5e5e9220 */ /* 0x000fe20000400000 */
[----:B------:R-:W-:Y:S01]  /*3370*/  FFMA R189, R212, UR18, -R189 ;  /* 0x00000012d4bd7c23 */ /* 0x000fe200080008bd */
        /* <DEDUP_REMOVED lines=9> */
[----:B-1----:R-:W-:Y:S01]  /*3410*/  @!P6 FMUL R197, R197, R197 ;  /* 0x000000c5c5c5e220 */ /* 0x002fe20000400000 */
[----:B------:R-:W-:Y:S01]  /*3420*/  FSETP.GEU.AND P6, PT, R17, -126, PT ;  /* 0xc2fc00001100780b */ /* 0x000fe20003fce000 */
[----:B------:R-:W-:Y:S01]  /*3430*/  UIADD3 UR14, UR17, 0x40, URZ ;  /* 0x00000040110e7890 */ /* 0x000fe2000fffe03f */
[----:B------:R-:W-:-:S11]  /*3440*/  ULDC UR16, c[0x0][0xa00] ;  /* 0x0002800000107ab9 */ /* 0x000fd60000000800 */
[----:B------:R-:W-:-:S06]  /*3450*/  @!P6 FMUL R17, R17, 0.5 ;  /* 0x3f0000001111e820 */ /* 0x000fcc0000400000 */
[----:B------:R-:W1:Y:S01]  /*3460*/  MUFU.EX2 R17, R17 ;  /* 0x0000001100117308 */ /* 0x000e620000000800 */
[----:B------:R-:W-:Y:S01]  /*3470*/  UMOV UR15, 0x80000020 ;  /* 0x80000020000f7882 */ /* 0x000fe20000000000 */
[----:B------:R-:W-:Y:S01]  /*3480*/  FSETP.GEU.AND P2, PT, R18, -126, PT ;  /* 0xc2fc00001200780b */ /* 0x000fe20003f4e000 */
[----:B------:R-:W-:Y:S02]  /*3490*/  WARPGROUP.DEPBAR.LE gsb0, 0x0 ;  /* 0x00008000000079c5 */ /* 0x000fe40000010000 */
[----:B------:R-:W-:Y:S02]  /*34a0*/  F2FP.F16.F32.PACK_AB R88, R185, R92 ;  /* 0x0000005cb958723e */ /* 0x000fe400000000ff */
[----:B------:R-:W-:Y:S02]  /*34b0*/  F2FP.F16.F32.PACK_AB R89, R197, R186 ;  /* 0x000000bac559723e */ /* 0x000fe400000000ff */
[----:B------:R-:W-:Y:S02]  /*34c0*/  F2FP.F16.F32.PACK_AB R90, R200, R187 ;  /* 0x000000bbc85a723e */ /* 0x000fe400000000ff */
[----:B------:R-:W-:-:S04]  /*34d0*/  F2FP.F16.F32.PACK_AB R91, R201, R16 ;  /* 0x00000010c95b723e */ /* 0x000fc800000000ff */
[----:B------:R-:W-:Y:S01]  /*34e0*/  WARPGROUP.ARRIVE ;  /* 0x00000000000079c5 */ /* 0x000fe20000000000 */
[----:B------:R-:W-:-:S05]  /*34f0*/  FSETP.GEU.AND P3, PT, R19, -126, PT ;  /* 0xc2fc00001300780b */ /* 0x000fca0003f6e000 */
[----:B------:R-:W-:Y:S01]  /*3500*/  HGMMA.64x32x16.F32 R152, R88, gdesc[UR12].tnspB, R152, gsb0 ;  /* 0x4060000c58987df0 */ /* 0x000fe20008000898 */
[----:B------:R-:W-:Y:S01]  /*3510*/  FFMA R22, R210, UR18, -R23 ;  /* 0x00000012d2167c23 */ /* 0x000fe20008000817 */
[----:B-1----:R-:W-:Y:S01]  /*3520*/  @!P6 FMUL R17, R17, R17 ;  /* 0x000000111111e220 */ /* 0x002fe20000400000 */
[----:B------:R-:W-:Y:S02]  /*3530*/  FSETP.GEU.AND P4, PT, R20, -126, PT ;  /* 0xc2fc00001400780b */ /* 0x000fe40003f8e000 */
[----:B------:R-:W-:Y:S02]  /*3540*/  FSETP.GEU.AND P5, PT, R21, -126, PT ;  /* 0xc2fc00001500780b */ /* 0x000fe40003fae000 */
[----:B------:R-:W-:Y:S01]  /*3550*/  FSETP.GEU.AND P6, PT, R22, -126, PT ;  /* 0xc2fc00001600780b */ /* 0x000fe20003fce000 */
[----:B------:R-:W-:Y:S01]  /*3560*/  @!P2 FMUL R18, R18, 0.5 ;  /* 0x3f0000001212a820 */ /* 0x000fe20000400000 */
[----:B------:R-:W-:Y:S01]  /*3570*/  @!P3 FMUL R19, R19, 0.5 ;  /* 0x3f0000001313b820 */ /* 0x000fe20000400000 */
[----:B------:R-:W-:-:S04]  /*3580*/  FSETP.GEU.AND P1, PT, R205, -126, PT ;  /* 0xc2fc0000cd00780b */ /* 0x000fc80003f2e000 */
[----:B------:R-:W1:Y:S02]  /*3590*/  MUFU.EX2 R18, R18 ;  /* 0x0000001200127308 */ /* 0x000e640000000800 */
[----:B------:R-:W-:-:S06]  /*35a0*/  @!P4 FMUL R20, R20, 0.5 ;  /* 0x3f0000001414c820 */ /* 0x000fcc0000400000 */
[----:B------:R-:W5:Y:S01]  /*35b0*/  MUFU.EX2 R19, R19 ;  /* 0x0000001300137308 */ /* 0x000f620000000800 */
[----:B------:R-:W-:Y:S01]  /*35c0*/  @!P5 FMUL R21, R21, 0.5 ;  /* 0x3f0000001515d820 */ /* 0x000fe20000400000 */
[----:B------:R-:W-:Y:S01]  /*35d0*/  @!P6 FMUL R22, R22, 0.5 ;  /* 0x3f0000001616e820 */ /* 0x000fe20000400000 */
[----:B------:R-:W-:Y:S01]  /*35e0*/  @!P1 FMUL R205, R205, 0.5 ;  /* 0x3f000000cdcd9820 */ /* 0x000fe20000400000 */
[----:B------:R-:W-:-:S04]  /*35f0*/  FFMA R93, R109, UR18, -R188 ;  /* 0x000000126d5d7c23 */ /* 0x000fc800080008bc */
[----:B------:R-:W2:Y:S01]  /*3600*/  MUFU.EX2 R20, R20 ;  /* 0x0000001400147308 */ /* 0x000ea20000000800 */
[----:B-1----:R-:W-:-:S07]  /*3610*/  @!P2 FMUL R18, R18, R18 ;  /* 0x000000121212a220 */ /* 0x002fce0000400000 */
[----:B------:R-:W1:Y:S01]  /*3620*/  MUFU.EX2 R21, R21 ;  /* 0x0000001500157308 */ /* 0x000e620000000800 */
[----:B-----5:R-:W-:-:S07]  /*3630*/  @!P3 FMUL R19, R19, R19 ;  /* 0x000000131313b220 */ /* 0x020fce0000400000 */
[----:B------:R-:W5:Y:S01]  /*3640*/  MUFU.EX2 R23, R205 ;  /* 0x000000cd00177308 */ /* 0x000f620000000800 */
[----:B------:R-:W-:-:S07]  /*3650*/  FSETP.GEU.AND P2, PT, R93, -126, PT ;  /* 0xc2fc00005d00780b */ /* 0x000fce0003f4e000 */
[----:B------:R-:W5:Y:S01]  /*3660*/  MUFU.EX2 R22, R22 ;  /* 0x0000001600167308 */ /* 0x000f620000000800 */
[----:B------:R-:W-:Y:S01]  /*3670*/  FSETP.GEU.AND P3, PT, R189, -126, PT ;  /* 0xc2fc0000bd00780b */ /* 0x000fe20003f6e000 */
[----:B--2---:R-:W-:Y:S01]  /*3680*/  @!P4 FMUL R20, R20, R20 ;  /* 0x000000141414c220 */ /* 0x004fe20000400000 */
[----:B-1----:R-:W-:Y:S01]  /*3690*/  @!P5 FMUL R21, R21, R21 ;  /* 0x000000151515d220 */ /* 0x002fe20000400000 */
[----:B------:R-:W-:Y:S02]  /*36a0*/  WARPGROUP.DEPBAR.LE gsb0, 0x0 ;  /* 0x00008000000079c5 */ /* 0x000fe40000010000 */
[----:B------:R-:W-:Y:S01]  /*36b0*/  @!P2 FMUL R93, R93, 0.5 ;  /* 0x3f0000005d5da820 */ /* 0x000fe20000400000 */
[----:B-----5:R-:W-:Y:S01]  /*36c0*/  @!P1 FMUL R23, R23, R23 ;  /* 0x0000001717179220 */ /* 0x020fe20000400000 */
[----:B------:R-:W-:Y:S01]  /*36d0*/  F2FP.F16.F32.PACK_AB R88, R17, R94 ;  /* 0x0000005e1158723e */ /* 0x000fe200000000ff */
[----:B------:R-:W-:Y:S01]  /*36e0*/  UIADD3 UR14, UR17, 0x80, URZ ;  /* 0x00000080110e7890 */ /* 0x000fe2000fffe03f */
[----:B------:R-:W-:-:S04]  /*36f0*/  F2FP.F16.F32.PACK_AB R89, R19, R18 ;  /* 0x000000121359723e */ /* 0x000fc800000000ff */
[----:B------:R-:W-:Y:S01]  /*3700*/  @!P3 FMUL R189, R189, 0.5 ;  /* 0x3f000000bdbdb820 */ /* 0x000fe20000400000 */
[----:B------:R-:W-:Y:S01]  /*3710*/  @!P6 FMUL R22, R22, R22 ;  /* 0x000000161616e220 */ /* 0x000fe20000400000 */
[----:B------:R-:W-:Y:S02]  /*3720*/  F2FP.F16.F32.PACK_AB R90, R21, R20 ;  /* 0x00000014155a723e */ /* 0x000fe400000000ff */
[----:B------:R-:W1:Y:S02]  /*3730*/  MUFU.EX2 R96, R189 ;  /* 0x000000bd00607308 */ /* 0x000e640000000800 */
[----:B------:R-:W-:-:S04]  /*3740*/  F2FP.F16.F32.PACK_AB R91, R22, R23 ;  /* 0x00000017165b723e */ /* 0x000fc800000000ff */
[----:B------:R-:W-:Y:S02]  /*3750*/  WARPGROUP.ARRIVE ;  /* 0x00000000000079c5 */ /* 0x000fe40000000000 */
[----:B------:R-:W2:Y:S01]  /*3760*/  MUFU.EX2 R93, R93 ;  /* 0x0000005d005d7308 */ /* 0x000ea20000000800 */
[----:B------:R-:W-:Y:S01]  /*3770*/  UMOV UR15, 0x80000020 ;  /* 0x80000020000f7882 */ /* 0x000fe20000000000 */
[----:B------:R-:W-:Y:S02]  /*3780*/  FSETP.GEU.AND P5, PT, R191, -126, PT ;  /* 0xc2fc0000bf00780b */ /* 0x000fe40003fae000 */
[----:B------:R-:W-:Y:S01]  /*3790*/  FSETP.GEU.AND P4, PT, R111, -126, PT ;  /* 0xc2fc00006f00780b */ /* 0x000fe20003f8e000 */
[----:B------:R-:W-:Y:S01]  /*37a0*/  HGMMA.64x32x16.F32 R152, R88, gdesc[UR12].tnspB, R152, gsb0 ;  /* 0x4060000c58987df0 */ /* 0x000fe20008000898 */
[----:B------:R-:W-:Y:S01]  /*37b0*/  FFMA R100, R216, UR18, -R97 ;  /* 0x00000012d8647c23 */ /* 0x000fe20008000861 */
[----:B-1----:R-:W-:Y:S01]  /*37c0*/  @!P3 FMUL R96, R96, R96 ;  /* 0x000000606060b220 */ /* 0x002fe20000400000 */
[----:B------:R-:W-:-:S03]  /*37d0*/  FSETP.GEU.AND P3, PT, R102, -126, PT ;  /* 0xc2fc00006600780b */ /* 0x000fc60003f6e000 */
[----:B------:R-:W-:Y:S02]  /*37e0*/  FSETP.GEU.AND P6, PT, R100, -126, PT ;  /* 0xc2fc00006400780b */ /* 0x000fe40003fce000 */
[----:B------:R-:W-:Y:S02]  /*37f0*/  FSETP.GEU.AND P1, PT, R207, -126, PT ;  /* 0xc2fc0000cf00780b */ /* 0x000fe40003f2e000 */
[----:B------:R-:W-:Y:S01]  /*3800*/  @!P5 FMUL R191, R191, 0.5 ;  /* 0x3f000000bfbfd820 */ /* 0x000fe20000400000 */
[----:B--2---:R-:W-:Y:S01]  /*3810*/  @!P2 FMUL R93, R93, R93 ;  /* 0x0000005d5d5da220 */ /* 0x004fe20000400000 */
[----:B------:R-:W-:Y:S01]  /*3820*/  FSETP.GEU.AND P2, PT, R209, -126, PT ;  /* 0xc2fc0000d100780b */ /* 0x000fe20003f4e000 */
[----:B------:R-:W-:Y:S01]  /*3830*/  @!P4 FMUL R111, R111, 0.5 ;  /* 0x3f0000006f6fc820 */ /* 0x000fe20000400000 */
[----:B------:R-:W1:Y:S02]  /*3840*/  MUFU.EX2 R98, R191 ;  /* 0x000000bf00627308 */ /* 0x000e640000000800 */
[----:B------:R-:W-:-:S06]  /*3850*/  @!P3 FMUL R102, R102, 0.5 ;  /* 0x3f0000006666b820 */ /* 0x000fcc0000400000 */
[----:B------:R-:W2:Y:S01]  /*3860*/  MUFU.EX2 R97, R111 ;  /* 0x0000006f00617308 */ /* 0x000ea20000000800 */
[----:B------:R-:W-:Y:S01]  /*3870*/  @!P6 FMUL R100, R100, 0.5 ;  /* 0x3f0000006464e820 */ /* 0x000fe20000400000 */
[----:B------:R-:W-:Y:S01]  /*3880*/  @!P1 FMUL R207, R207, 0.5 ;  /* 0x3f000000cfcf9820 */ /* 0x000fe20000400000 */
[----:B------:R-:W-:Y:S01]  /*3890*/  @!P2 FMUL R209, R209, 0.5 ;  /* 0x3f000000d1d1a820 */ /* 0x000fe20000400000 */
[----:B------:R-:W-:Y:S01]  /*38a0*/  FFMA R103, R95, UR18, -R104 ;  /* 0x000000125f677c23 */ /* 0x000fe20008000868 */
[----:B------:R-:W-:-:S03]  /*38b0*/  FFMA R104, R108, UR18, -R105 ;  /* 0x000000126c687c23 */ /* 0x000fc60008000869 */
[----:B------:R-:W5:Y:S01]  /*38c0*/  MUFU.EX2 R99, R207 ;  /* 0x000000cf00637308 */ /* 0x000f620000000800 */
[----:B-1----:R-:W-:Y:S01]  /*38d0*/  @!P5 FMUL R98, R98, R98 ;  /* 0x000000626262d220 */ /* 0x002fe20000400000 */
[----:B------:R-:W-:-:S06]  /*38e0*/  FSETP.GEU.AND P5, PT, R104, -126, PT ;  /* 0xc2fc00006800780b */ /* 0x000fcc0003fae000 */
[----:B------:R-:W1:Y:S01]  /*38f0*/  MUFU.EX2 R100, R100 ;  /* 0x0000006400647308 */ /* 0x000e620000000800 */
[----:B--2---:R-:W-:-:S07]  /*3900*/  @!P4 FMUL R97, R97, R97 ;  /* 0x000000616161c220 */ /* 0x004fce0000400000 */
[----:B------:R-:W2:Y:S01]  /*3910*/  MUFU.EX2 R95, R209 ;  /* 0x000000d1005f7308 */ /* 0x000ea20000000800 */
[----:B------:R-:W-:-:S07]  /*3920*/  FSETP.GEU.AND P4, PT, R103, -126, PT ;  /* 0xc2fc00006700780b */ /* 0x000fce0003f8e000 */
[----:B------:R-:W4:Y:S01]  /*3930*/  MUFU.EX2 R102, R102 ;  /* 0x0000006600667308 */ /* 0x000f220000000800 */
[----:B-----5:R-:W-:Y:S01]  /*3940*/  @!P1 FMUL R99, R99, R99 ;  /* 0x0000006363639220 */ /* 0x020fe20000400000 */
[----:B-1----:R-:W-:Y:S01]  /*3950*/  @!P6 FMUL R100, R100, R100 ;  /* 0x000000646464e220 */ /* 0x002fe20000400000 */
[----:B------:R-:W-:Y:S01]  /*3960*/  @!P5 FMUL R104, R104, 0.5 ;  /* 0x3f0000006868d820 */ /* 0x000fe20000400000 */
[----:B------:R-:W-:Y:S02]  /*3970*/  WARPGROUP.DEPBAR.LE gsb0, 0x0 ;  /* 0x00008000000079c5 */ /* 0x000fe40000010000 */
[----:B------:R-:W-:Y:S01]  /*3980*/  @!P4 FMUL R103, R103, 0.5 ;  /* 0x3f0000006767c820 */ /* 0x000fe20000400000 */
[----:B--2---:R-:W-:Y:S01]  /*3990*/  @!P2 FMUL R95, R95, R95 ;  /* 0x0000005f5f5fa220 */ /* 0x004fe20000400000 */
[----:B------:R-:W-:Y:S01]  /*39a0*/  F2FP.F16.F32.PACK_AB R88, R96, R93 ;  /* 0x0000005d6058723e */ /* 0x000fe200000000ff */
[----:B------:R-:W-:Y:S01]  /*39b0*/  FFMA R105, R101, UR18, -R106 ;  /* 0x0000001265697c23 */ /* 0x000fe2000800086a */
[----:B------:R-:W-:Y:S01]  /*39c0*/  F2FP.F16.F32.PACK_AB R89, R98, R97 ;  /* 0x000000616259723e */ /* 0x000fe200000000ff */
[----:B----4-:R-:W-:Y:S01]  /*39d0*/  @!P3 FMUL R102, R102, R102 ;  /* 0x000000666666b220 */ /* 0x010fe20000400000 */
[----:B------:R-:W-:Y:S01]  /*39e0*/  F2FP.F16.F32.PACK_AB R90, R100, R99 ;  /* 0x00000063645a723e */ /* 0x000fe200000000ff */
[----:B------:R-:W-:Y:S01]  /*39f0*/  UIADD3 UR14, UR17, 0xc0, URZ ;  /* 0x000000c0110e7890 */ /* 0x000fe2000fffe03f */
[----:B------:R-:W1:Y:S02]  /*3a00*/  MUFU.EX2 R101, R103 ;  /* 0x0000006700657308 */ /* 0x000e640000000800 */
[----:B------:R-:W-:Y:S01]  /*3a10*/  F2FP.F16.F32.PACK_AB R91, R102, R95 ;  /* 0x0000005f665b723e */ /* 0x000fe200000000ff */
[----:B------:R-:W-:-:S03]  /*3a20*/  FFMA R106, R218, UR18, -R107 ;  /* 0x00000012da6a7c23 */ /* 0x000fc6000800086b */
[----:B------:R-:W-:Y:S02]  /*3a30*/  WARPGROUP.ARRIVE ;  /* 0x00000000000079c5 */ /* 0x000fe40000000000 */
[----:B------:R-:W2:Y:S01]  /*3a40*/  MUFU.EX2 R104, R104 ;  /* 0x0000006800687308 */ /* 0x000ea20000000800 */
[----:B------:R-:W-:Y:S01]  /*3a50*/  UMOV UR15, 0x80000020 ;  /* 0x80000020000f7882 */ /* 0x000fe20000000000 */
[----:B------:R-:W-:Y:S02]  /*3a60*/  FSETP.GEU.AND P6, PT, R106, -126, PT ;  /* 0xc2fc00006a00780b */ /* 0x000fe40003fce000 */
[----:B------:R-:W-:Y:S01]  /*3a70*/  HGMMA.64x32x16.F32 R152, R88, gdesc[UR12].tnspB, R152, gsb0 ;  /* 0x4060000c58987df0 */ /* 0x000fe20008000898 */
[----:B------:R-:W-:Y:S01]  /*3a80*/  FSETP.GEU.AND P1, PT, R105, -126, PT ;  /* 0xc2fc00006900780b */ /* 0x000fe20003f2e000 */
[----:B------:R-:W-:Y:S01]  /*3a90*/  FFMA R108, R211, UR18, -R112 ;  /* 0x00000012d36c7c23 */ /* 0x000fe20008000870 */
[----:B------:R-:W-:Y:S01]  /*3aa0*/  FFMA R110, R213, UR18, -R114 ;  /* 0x00000012d56e7c23 */ /* 0x000fe20008000872 */
[----:B------:R-:W-:Y:S01]  /*3ab0*/  FFMA R107, R222, UR18, -R115 ;  /* 0x00000012de6b7c23 */ /* 0x000fe20008000873 */
[----:B-1----:R-:W-:-:S02]  /*3ac0*/  @!P4 FMUL R101, R101, R101 ;  /* 0x000000656565c220 */ /* 0x002fc40000400000 */
[----:B------:R-:W-:Y:S02]  /*3ad0*/  FSETP.GEU.AND P2, PT, R108, -126, PT ;  /* 0xc2fc00006c00780b */ /* 0x000fe40003f4e000 */
[----:B------:R-:W-:Y:S01]  /*3ae0*/  FSETP.GEU.AND P4, PT, R110, -126, PT ;  /* 0xc2fc00006e00780b */ /* 0x000fe20003f8e000 */
[----:B--2---:R-:W-:Y:S01]  /*3af0*/  @!P5 FMUL R104, R104, R104 ;  /* 0x000000686868d220 */ /* 0x004fe20000400000 */
[----:B------:R-:W-:Y:S01]  /*3b00*/  FSETP.GEU.AND P5, PT, R107, -126, PT ;  /* 0xc2fc00006b00780b */ /* 0x000fe20003fae000 */
[----:B------:R-:W-:Y:S01]  /*3b10*/  @!P6 FMUL R106, R106, 0.5 ;  /* 0x3f0000006a6ae820 */ /* 0x000fe20000400000 */
[----:B------:R-:W-:Y:S01]  /*3b20*/  FSETP.GEU.AND P3, PT, R113, -126, PT ;  /* 0xc2fc00007100780b */ /* 0x000fe20003f6e000 */
[----:B------:R-:W-:-:S04]  /*3b30*/  @!P1 FMUL R105, R105, 0.5 ;  /* 0x3f00000069699820 */ /* 0x000fc80000400000 */
[----:B------:R-:W1:Y:S02]  /*3b40*/  MUFU.EX2 R103, R105 ;  /* 0x0000006900677308 */ /* 0x000e640000000800 */
[----:B------:R-:W-:Y:S02]  /*3b50*/  @!P2 FMUL R108, R108, 0.5 ;  /* 0x3f0000006c6ca820 */ /* 0x000fe40000400000 */
[----:B------:R-:W-:-:S04]  /*3b60*/  @!P4 FMUL R110, R110, 0.5 ;  /* 0x3f0000006e6ec820 */ /* 0x000fc80000400000 */
[----:B------:R-:W2:Y:S01]  /*3b70*/  MUFU.EX2 R106, R106 ;  /* 0x0000006a006a7308 */ /* 0x000ea20000000800 */
[----:B------:R-:W-:Y:S01]  /*3b80*/  @!P5 FMUL R107, R107, 0.5 ;  /* 0x3f0000006b6bd820 */ /* 0x000fe20000400000 */
[----:B------:R-:W-:Y:S01]  /*3b90*/  @!P3 FMUL R113, R113, 0.5 ;  /* 0x3f0000007171b820 */ /* 0x000fe20000400000 */
[----:B------:R-:W-:Y:S01]  /*3ba0*/  FFMA R109, R215, UR18, -R116 ;  /* 0x00000012d76d7c23 */ /* 0x000fe20008000874 */
[----:B------:R-:W-:-:S04]  /*3bb0*/  FFMA R112, R128, UR18, -R117 ;  /* 0x0000001280707c23 */ /* 0x000fc80008000875 */
[----:B------:R-:W4:Y:S01]  /*3bc0*/  MUFU.EX2 R108, R108 ;  /* 0x0000006c006c7308 */ /* 0x000f220000000800 */
[----:B-1----:R-:W-:-:S07]  /*3bd0*/  @!P1 FMUL R103, R103, R103 ;  /* 0x0000006767679220 */ /* 0x002fce0000400000 */
[----:B------:R-:W1:Y:S01]  /*3be0*/  MUFU.EX2 R105, R113 ;  /* 0x0000007100697308 */ /* 0x000e620000000800 */
[----:B--2---:R-:W-:-:S07]  /*3bf0*/  @!P6 FMUL R106, R106, R106 ;  /* 0x0000006a6a6ae220 */ /* 0x004fce0000400000 */
[----:B------:R-:W2:Y:S01]  /*3c00*/  MUFU.EX2 R110, R110 ;  /* 0x0000006e006e7308 */ /* 0x000ea20000000800 */
[----:B------:R-:W-:-:S07]  /*3c10*/  FSETP.GEU.AND P1, PT, R109, -126, PT ;  /* 0xc2fc00006d00780b */ /* 0x000fce0003f2e000 */
[----:B------:R-:W5:Y:S01]  /*3c20*/  MUFU.EX2 R107, R107 ;  /* 0x0000006b006b7308 */ /* 0x000f620000000800 */
[----:B------:R-:W-:Y:S01]  /*3c30*/  FSETP.GEU.AND P6, PT, R112, -126, PT ;  /* 0xc2fc00007000780b */ /* 0x000fe20003fce000 */
[----:B----4-:R-:W-:Y:S01]  /*3c40*/  @!P2 FMUL R108, R108, R108 ;  /* 0x0000006c6c6ca220 */ /* 0x010fe20000400000 */
[----:B-1----:R-:W-:Y:S01]  /*3c50*/  @!P3 FMUL R105, R105, R105 ;  /* 0x000000696969b220 */ /* 0x002fe20000400000 */
[----:B------:R-:W-:Y:S02]  /*3c60*/  WARPGROUP.DEPBAR.LE gsb0, 0x0 ;  /* 0x00008000000079c5 */ /* 0x000fe40000010000 */
[----:B------:R-:W-:Y:S01]  /*3c70*/  @!P1 FMUL R109, R109, 0.5 ;  /* 0x3f0000006d6d9820 */ /* 0x000fe20000400000 */
[----:B--2---:R-:W-:Y:S01]  /*3c80*/  @!P4 FMUL R110, R110, R110 ;  /* 0x0000006e6e6ec220 */ /* 0x004fe20000400000 */
[----:B------:R-:W-:Y:S01]  /*3c90*/  F2FP.F16.F32.PACK_AB R88, R104, R101 ;  /* 0x000000656858723e */ /* 0x000fe200000000ff */
[----:B------:R-:W-:Y:S01]  /*3ca0*/  UIADD3 UR14, UR17, 0x100, URZ ;  /* 0x00000100110e7890 */ /* 0x000fe2000fffe03f */
[----:B------:R-:W-:-:S04]  /*3cb0*/  F2FP.F16.F32.PACK_AB R89, R106, R103 ;  /* 0x000000676a59723e */ /* 0x000fc800000000ff */
[----:B------:R-:W-:Y:S01]  /*3cc0*/  @!P6 FMUL R112, R112, 0.5 ;  /* 0x3f0000007070e820 */ /* 0x000fe20000400000 */
[----:B-----5:R-:W-:Y:S01]  /*3cd0*/  @!P5 FMUL R107, R107, R107 ;  /* 0x0000006b6b6bd220 */ /* 0x020fe20000400000 */
[----:B------:R-:W-:-:S04]  /*3ce0*/  F2FP.F16.F32.PACK_AB R90, R105, R108 ;  /* 0x0000006c695a723e */ /* 0x000fc800000000ff */
[----:B------:R-:W-:Y:S01]  /*3cf0*/  F2FP.F16.F32.PACK_AB R91, R107, R110 ;  /* 0x0000006e6b5b723e */ /* 0x000fe200000000ff */
[----:B------:R-:W-:Y:S01]  /*3d00*/  FFMA R111, R217, UR18, -R118 ;  /* 0x00000012d96f7c23 */ /* 0x000fe20008000876 */
[----:B------:R-:W-:Y:S01]  /*3d10*/  FFMA R114, R130, UR18, -R119 ;  /* 0x0000001282727c23 */ /* 0x000fe20008000877 */
[----:B------:R-:W1:Y:S01]  /*3d20*/  MUFU.EX2 R109, R109 ;  /* 0x0000006d006d7308 */ /* 0x000e620000000800 */
[----:B------:R-:W-:Y:S01]  /*3d30*/  WARPGROUP.ARRIVE ;  /* 0x00000000000079c5 */ /* 0x000fe20000000000 */
[----:B------:R-:W-:Y:S01]  /*3d40*/  UMOV UR15, 0x80000020 ;  /* 0x80000020000f7882 */ /* 0x000fe20000000000 */
[----:B------:R-:W-:-:S05]  /*3d50*/  FSETP.GEU.AND P2, PT, R111, -126, PT ;  /* 0xc2fc00006f00780b */ /* 0x000fca0003f4e000 */
[----:B------:R-:W2:Y:S01]  /*3d60*/  MUFU.EX2 R112, R112 ;  /* 0x0000007000707308 */ /* 0x000ea20000000800 */
[----:B------:R-:W-:Y:S01]  /*3d70*/  FSETP.GEU.AND P3, PT, R114, -126, PT ;  /* 0xc2fc00007200780b */ /* 0x000fe20003f6e000 */
[----:B------:R-:W-:Y:S01]  /*3d80*/  HGMMA.64x32x16.F32 R152, R88, gdesc[UR12].tnspB, R152, gsb0 ;  /* 0x4060000c58987df0 */ /* 0x000fe20008000898 */
[----:B------:R-:W-:Y:S01]  /*3d90*/  FFMA R4, R129, UR18, -R4 ;  /* 0x0000001281047c23 */ /* 0x000fe20008000804 */
[----:B------:R-:W-:Y:S01]  /*3da0*/  FFMA R5, R132, UR18, -R5 ;  /* 0x0000001284057c23 */ /* 0x000fe20008000805 */
[----:B------:R-:W-:Y:S01]  /*3db0*/  FFMA R6, R131, UR18, -R6 ;  /* 0x0000001283067c23 */ /* 0x000fe20008000806 */
[----:B------:R-:W-:Y:S02]  /*3dc0*/  FFMA R7, R134, UR18, -R7 ;  /* 0x0000001286077c23 */ /* 0x000fe40008000807 */
[----:B------:R-:W-:Y:S01]  /*3dd0*/  @!P2 FMUL R111, R111, 0.5 ;  /* 0x3f0000006f6fa820 */ /* 0x000fe20000400000 */
[----:B-1----:R-:W-:Y:S01]  /*3de0*/  @!P1 FMUL R109, R109, R109 ;  /* 0x0000006d6d6d9220 */ /* 0x002fe20000400000 */
[----:B------:R-:W-:-:S02]  /*3df0*/  FSETP.GEU.AND P4, PT, R4, -126, PT ;  /* 0xc2fc00000400780b */ /* 0x000fc40003f8e000 */
[----:B------:R-:W-:Y:S02]  /*3e00*/  FSETP.GEU.AND P5, PT, R5, -126, PT ;  /* 0xc2fc00000500780b */ /* 0x000fe40003fae000 */
[----:B------:R-:W-:Y:S01]  /*3e10*/  @!P3 FMUL R114, R114, 0.5 ;  /* 0x3f0000007272b820 */ /* 0x000fe20000400000 */
[----:B------:R-:W-:Y:S01]  /*3e20*/  FSETP.GEU.AND P1, PT, R6, -126, PT ;  /* 0xc2fc00000600780b */ /* 0x000fe20003f2e000 */
[----:B--2---:R-:W-:Y:S01]  /*3e30*/  @!P6 FMUL R112, R112, R112 ;  /* 0x000000707070e220 */ /* 0x004fe20000400000 */
[----:B------:R-:W-:Y:S01]  /*3e40*/  FSETP.GEU.AND P6, PT, R7, -126, PT ;  /* 0xc2fc00000700780b */ /* 0x000fe20003fce000 */
[----:B------:R-:W1:Y:S08]  /*3e50*/  MUFU.EX2 R111, R111 ;  /* 0x0000006f006f7308 */ /* 0x000e700000000800 */
[----:B------:R-:W2:Y:S01]  /*3e60*/  MUFU.EX2 R114, R114 ;  /* 0x0000007200727308 */ /* 0x000ea20000000800 */
[----:B------:R-:W-:Y:S01]  /*3e70*/  @!P4 FMUL R4, R4, 0.5 ;  /* 0x3f0000000404c820 */ /* 0x000fe20000400000 */
[----:B------:R-:W-:Y:S01]  /*3e80*/  @!P5 FMUL R5, R5, 0.5 ;  /* 0x3f0000000505d820 */ /* 0x000fe20000400000 */
[----:B------:R-:W-:Y:S01]  /*3e90*/  @!P1 FMUL R6, R6, 0.5 ;  /* 0x3f00000006069820 */ /* 0x000fe20000400000 */
[----:B------:R-:W-:Y:S01]  /*3ea0*/  @!P6 FMUL R7, R7, 0.5 ;  /* 0x3f0000000707e820 */ /* 0x000fe20000400000 */
[----:B------:R-:W-:Y:S01]  /*3eb0*/  FFMA R117, R133, UR18, -R120 ;  /* 0x0000001285757c23 */ /* 0x000fe20008000878 */
[----:B------:R-:W-:-:S02]  /*3ec0*/  FFMA R120, R136, UR18, -R121 ;  /* 0x0000001288787c23 */ /* 0x000fc40008000879 */
        /* <DEDUP_REMOVED lines=20> */
[----:B------:R-:W1:Y:S03]  /*4010*/  MUFU.EX2 R117, R117 ;  /* 0x0000007500757308 */ /* 0x000e660000000800 */
[----:B------:R-:W-:Y:S01]  /*4020*/  WARPGROUP.ARRIVE ;  /* 0x00000000000079c5 */ /* 0x000fe20000000000 */
[----:B------:R-:W-:-:S04]  /*4030*/  UMOV UR15, 0x80000020 ;  /* 0x80000020000f7882 */ /* 0x000fc80000000000 */
[----:B------:R-:W2:Y:S01]  /*4040*/  MUFU.EX2 R120, R120 ;  /* 0x0000007800787308 */ /* 0x000ea20000000800 */
[----:B------:R-:W-:Y:S01]  /*4050*/  HGMMA.64x32x16.F32 R152, R88, gdesc[UR12].tnspB, R152, gsb0 ;  /* 0x4060000c58987df0 */ /* 0x000fe20008000898 */
[----:B------:R-:W-:Y:S01]  /*4060*/  FFMA R122, R135, UR18, -R122 ;  /* 0x00000012877a7c23 */ /* 0x000fe2000800087a */
[----:B------:R-:W-:Y:S01]  /*4070*/  FFMA R119, R138, UR18, -R123 ;  /* 0x000000128a777c23 */ /* 0x000fe2000800087b */
[----:B---3--:R-:W-:Y:S01]  /*4080*/  FFMA R8, R137, UR18, -R8 ;  /* 0x0000001289087c23 */ /* 0x008fe20008000808 */
[----:B------:R-:W-:Y:S01]  /*4090*/  FFMA R9, R140, UR18, -R9 ;  /* 0x000000128c097c23 */ /* 0x000fe20008000809 */
[----:B------:R-:W-:Y:S01]  /*40a0*/  FFMA R10, R139, UR18, -R10 ;  /* 0x000000128b0a7c23 */ /* 0x000fe2000800080a */
[----:B------:R-:W-:Y:S01]  /*40b0*/  FFMA R11, R142, UR18, -R11 ;  /* 0x000000128e0b7c23 */ /* 0x000fe2000800080b */
[----:B------:R-:W-:Y:S01]  /*40c0*/  FSETP.GEU.AND P4, PT, R122, -126, PT ;  /* 0xc2fc00007a00780b */ /* 0x000fe20003f8e000 */
[----:B-1----:R-:W-:Y:S01]  /*40d0*/  @!P2 FMUL R117, R117, R117 ;  /* 0x000000757575a220 */ /* 0x002fe20000400000 */
[----:B------:R-:W-:-:S02]  /*40e0*/  FSETP.GEU.AND P5, PT, R119, -126, PT ;  /* 0xc2fc00007700780b */ /* 0x000fc40003fae000 */
[----:B------:R-:W-:Y:S02]  /*40f0*/  FSETP.GEU.AND P1, PT, R8, -126, PT ;  /* 0xc2fc00000800780b */ /* 0x000fe40003f2e000 */
[----:B------:R-:W-:Y:S02]  /*4100*/  FSETP.GEU.AND P6, PT, R9, -126, PT ;  /* 0xc2fc00000900780b */ /* 0x000fe40003fce000 */
[----:B------:R-:W-:Y:S01]  /*4110*/  FSETP.GEU.AND P2, PT, R10, -126, PT ;  /* 0xc2fc00000a00780b */ /* 0x000fe20003f4e000 */
[----:B--2---:R-:W-:Y:S01]  /*4120*/  @!P3 FMUL R120, R120, R120 ;  /* 0x000000787878b220 */ /* 0x004fe20000400000 */
[----:B------:R-:W-:-:S03]  /*4130*/  FSETP.GEU.AND P3, PT, R11, -126, PT ;  /* 0xc2fc00000b00780b */ /* 0x000fc60003f6e000 */
[----:B------:R-:W-:Y:S02]  /*4140*/  @!P4 FMUL R122, R122, 0.5 ;  /* 0x3f0000007a7ac820 */ /* 0x000fe40000400000 */
[----:B------:R-:W-:Y:S02]  /*4150*/  @!P5 FMUL R119, R119, 0.5 ;  /* 0x3f0000007777d820 */ /* 0x000fe40000400000 */
[----:B------:R-:W-:Y:S02]  /*4160*/  @!P1 FMUL R8, R8, 0.5 ;  /* 0x3f00000008089820 */ /* 0x000fe40000400000 */
[----:B------:R-:W-:Y:S02]  /*4170*/  @!P6 FMUL R9, R9, 0.5 ;  /* 0x3f0000000909e820 */ /* 0x000fe40000400000 */
[----:B------:R-:W-:Y:S02]  /*4180*/  @!P2 FMUL R10, R10, 0.5 ;  /* 0x3f0000000a0aa820 */ /* 0x000fe40000400000 */
[----:B------:R-:W-:Y:S01]  /*4190*/  @!P3 FMUL R11, R11, 0.5 ;  /* 0x3f0000000b0bb820 */ /* 0x000fe20000400000 */
[----:B------:R-:W1:Y:S08]  /*41a0*/  MUFU.EX2 R122, R122 ;  /* 0x0000007a007a7308 */ /* 0x000e700000000800 */
[----:B------:R-:W2:Y:S08]  /*41b0*/  MUFU.EX2 R119, R119 ;  /* 0x0000007700777308 */ /* 0x000eb00000000800 */
[----:B------:R-:W3:Y:S08]  /*41c0*/  MUFU.EX2 R121, R8 ;  /* 0x0000000800797308 */ /* 0x000ef00000000800 */
[----:B------:R-:W4:Y:S08]  /*41d0*/  MUFU.EX2 R124, R9 ;  /* 0x00000009007c7308 */ /* 0x000f300000000800 */
[----:B------:R-:W5:Y:S08]  /*41e0*/  MUFU.EX2 R123, R10 ;  /* 0x0000000a007b7308 */ /* 0x000f700000000800 */
[----:B------:R-:W5:Y:S01]  /*41f0*/  MUFU.EX2 R126, R11 ;  /* 0x0000000b007e7308 */ /* 0x000f620000000800 */
[----:B------:R-:W-:-:S02]  /*4200*/  IMAD.U32 R5, RZ, RZ, UR22 ;  /* 0x00000016ff057e24 */ /* 0x000fc4000f8e00ff */
[----:B-1----:R-:W-:Y:S01]  /*4210*/  @!P4 FMUL R122, R122, R122 ;  /* 0x0000007a7a7ac220 */ /* 0x002fe20000400000 */
[----:B--2---:R-:W-:Y:S01]  /*4220*/  @!P5 FMUL R119, R119, R119 ;  /* 0x000000777777d220 */ /* 0x004fe20000400000 */
[----:B------:R-:W-:Y:S02]  /*4230*/  IMAD R4, R5, 0x80, R192 ;  /* 0x0000008005047824 */ /* 0x000fe400078e02c0 */
[----:B---3--:R-:W-:Y:S01]  /*4240*/  @!P1 FMUL R121, R121, R121 ;  /* 0x0000007979799220 */ /* 0x008fe20000400000 */
[----:B----4-:R-:W-:Y:S01]  /*4250*/  @!P6 FMUL R124, R124, R124 ;  /* 0x0000007c7c7ce220 */ /* 0x010fe20000400000 */
[----:B-----5:R-:W-:Y:S01]  /*4260*/  @!P2 FMUL R123, R123, R123 ;  /* 0x0000007b7b7ba220 */ /* 0x020fe20000400000 */
[----:B------:R-:W-:Y:S01]  /*4270*/  LEA R127, R4, UR39, 0x2 ;  /* 0x00000027047f7c11 */ /* 0x000fe2000f8e10ff */
[----:B------:R-:W-:Y:S02]  /*4280*/  WARPGROUP.DEPBAR.LE gsb0, 0x0 ;  /* 0x00008000000079c5 */ /* 0x000fe40000010000 */
[----:B------:R-:W-:Y:S01]  /*4290*/  @!P3 FMUL R126, R126, R126 ;  /* 0x0000007e7e7eb220 */ /* 0x000fe20000400000 */
[----:B------:R-:W-:Y:S01]  /*42a0*/  F2FP.F16.F32.PACK_AB R88, R120, R117 ;  /* 0x000000757858723e */ /* 0x000fe200000000ff */
[----:B------:R-:W-:Y:S01]  /*42b0*/  UIADD3 UR14, UR17, 0x180, URZ ;  /* 0x00000180110e7890 */ /* 0x000fe2000fffe03f */
[----:B------:R-:W-:Y:S01]  /*42c0*/  F2FP.F16.F32.PACK_AB R89, R119, R122 ;  /* 0x0000007a7759723e */ /* 0x000fe200000000ff */
[----:B------:R-:W-:Y:S01]  /*42d0*/  FFMA R128, R146, UR18, -R125 ;  /* 0x0000001292807c23 */ /* 0x000fe2000800087d */
[----:B------:R-:W-:Y:S01]  /*42e0*/  F2FP.F16.F32.PACK_AB R90, R124, R121 ;  /* 0x000000797c5a723e */ /* 0x000fe200000000ff */
[----:B------:R-:W1:Y:S01]  /*42f0*/  LDS.64 R4, [R127+0x1c000] ;  /* 0x01c000007f047984 */ /* 0x000e620000000a00 */
[----:B------:R-:W-:-:S04]  /*4300*/  F2FP.F16.F32.PACK_AB R91, R126, R123 ;  /* 0x0000007b7e5b723e */ /* 0x000fc800000000ff */
[----:B------:R-:W-:Y:S01]  /*4310*/  WARPGROUP.ARRIVE ;  /* 0x00000000000079c5 */ /* 0x000fe20000000000 */
[----:B------:R-:W-:Y:S01]  /*4320*/  FSETP.GEU.AND P5, PT, R128, -126, PT ;  /* 0xc2fc00008000780b */ /* 0x000fe20003fae000 */
[----:B------:R-:W-:Y:S01]  /*4330*/  UMOV UR15, 0x80000020 ;  /* 0x80000020000f7882 */ /* 0x000fe20000000000 */
[----:B------:R-:W-:-:S03]  /*4340*/  FSETP.GEU.AND P4, PT, R141, -126, PT ;  /* 0xc2fc00008d00780b */ /* 0x000fc60003f8e000 */
[----:B------:R-:W-:Y:S08]  /*4350*/  HGMMA.64x32x16.F32 R152, R88, gdesc[UR12].tnspB, R152, gsb0 ;  /* 0x4060000c58987df0 */ /* 0x000ff00008000898 */
[----:B------:R-:W-:Y:S02]  /*4360*/  @!P5 FMUL R128, R128, 0.5 ;  /* 0x3f0000008080d820 */ /* 0x000fe40000400000 */
[----:B------:R-:W-:-:S04]  /*4370*/  @!P4 FMUL R141, R141, 0.5 ;  /* 0x3f0000008d8dc820 */ /* 0x000fc80000400000 */
[----:B------:R-:W2:Y:S08]  /*4380*/  MUFU.EX2 R125, R141 ;  /* 0x0000008d007d7308 */ /* 0x000eb00000000800 */
[----:B------:R-:W3:Y:S01]  /*4390*/  MUFU.EX2 R128, R128 ;  /* 0x0000008000807308 */ /* 0x000ee20000000800 */
[----:B------:R-:W-:Y:S01]  /*43a0*/  FFMA R147, R147, UR18, -R12 ;  /* 0x0000001293937c23 */ /* 0x000fe2000800080c */
[----:B------:R-:W-:Y:S01]  /*43b0*/  FFMA R150, R150, UR18, -R13 ;  /* 0x0000001296967c23 */ /* 0x000fe2000800080d */
[----:B------:R-:W-:Y:S01]  /*43c0*/  FFMA R199, R199, UR18, -R14 ;  /* 0x00000012c7c77c23 */ /* 0x000fe2000800080e */
[----:B------:R-:W-:Y:S01]  /*43d0*/  FFMA R198, R198, UR18, -R15 ;  /* 0x00000012c6c67c23 */ /* 0x000fe2000800080f */
[----:B------:R-:W-:-:S02]  /*43e0*/  FSETP.GEU.AND P1, PT, R143, -126, PT ;  /* 0xc2fc00008f00780b */ /* 0x000fc40003f2e000 */
[----:B------:R-:W-:Y:S01]  /*43f0*/  FSETP.GEU.AND P6, PT, R184, -126, PT ;  /* 0xc2fc0000b800780b */ /* 0x000fe20003fce000 */
[----:B--2---:R-:W-:Y:S01]  /*4400*/  @!P4 FMUL R125, R125, R125 ;  /* 0x0000007d7d7dc220 */ /* 0x004fe20000400000 */
[----:B------:R-:W-:Y:S02]  /*4410*/  FSETP.GEU.AND P2, PT, R147, -126, PT ;  /* 0xc2fc00009300780b */ /* 0x000fe40003f4e000 */
[----:B------:R-:W-:Y:S02]  /*4420*/  FSETP.GEU.AND P3, PT, R150, -126, PT ;  /* 0xc2fc00009600780b */ /* 0x000fe40003f6e000 */
[----:B------:R-:W-:Y:S01]  /*4430*/  FSETP.GEU.AND P4, PT, R199, -126, PT ;  /* 0xc2fc0000c700780b */ /* 0x000fe20003f8e000 */
[----:B---3--:R-:W-:Y:S01]  /*4440*/  @!P5 FMUL R128, R128, R128 ;  /* 0x000000808080d220 */ /* 0x008fe20000400000 */
[----:B------:R-:W-:-:S03]  /*4450*/  FSETP.GEU.AND P5, PT, R198, -126, PT ;  /* 0xc2fc0000c600780b */ /* 0x000fc60003fae000 */
[----:B------:R-:W-:Y:S02]  /*4460*/  @!P1 FMUL R143, R143, 0.5 ;  /* 0x3f0000008f8f9820 */ /* 0x000fe40000400000 */
[----:B------:R-:W-:Y:S02]  /*4470*/  @!P6 FMUL R184, R184, 0.5 ;  /* 0x3f000000b8b8e820 */ /* 0x000fe40000400000 */
[----:B------:R-:W-:Y:S02]  /*4480*/  @!P2 FMUL R147, R147, 0.5 ;  /* 0x3f0000009393a820 */ /* 0x000fe40000400000 */
[----:B------:R-:W-:Y:S02]  /*4490*/  @!P3 FMUL R150, R150, 0.5 ;  /* 0x3f0000009696b820 */ /* 0x000fe40000400000 */
[----:B------:R-:W-:Y:S01]  /*44a0*/  @!P4 FMUL R199, R199, 0.5 ;  /* 0x3f000000c7c7c820 */ /* 0x000fe20000400000 */
[----:B------:R-:W-:Y:S02]  /*44b0*/  WARPGROUP.DEPBAR.LE gsb0, 0x0 ;  /* 0x00008000000079c5 */ /* 0x000fe40000010000 */
[----:B------:R-:W-:Y:S01]  /*44c0*/  @!P5 FMUL R198, R198, 0.5 ;  /* 0x3f000000c6c6d820 */ /* 0x000fe20000400000 */
[----:B------:R-:W2:Y:S01]  /*44d0*/  MUFU.EX2 R12, R143 ;  /* 0x0000008f000c7308 */ /* 0x000ea20000000800 */
[--C-:B-1----:R-:W-:Y:S01]  /*44e0*/  FADD R24, R24, -R4.reuse ;  /* 0x8000000418187221 */ /* 0x102fe20000000000 */
[--C-:B------:R-:W-:Y:S01]  /*44f0*/  FADD R25, R25, -R5.reuse ;  /* 0x8000000519197221 */ /* 0x100fe20000000000 */
[----:B------:R-:W-:Y:S01]  /*4500*/  FMUL R145, R145, UR16 ;  /* 0x0000001091917c20 */ /* 0x000fe20008400000 */
[----:B------:R-:W-:Y:S01]  /*4510*/  FMUL R148, R148, UR16 ;  /* 0x0000001094947c20 */ /* 0x000fe20008400000 */
[----:B------:R-:W-:Y:S01]  /*4520*/  FADD R11, R26, -R4 ;  /* 0x800000041a0b7221 */ /* 0x000fe20000000000 */
[----:B------:R-:W-:Y:S01]  /*4530*/  FMUL R149, R149, UR16 ;  /* 0x0000001095957c20 */ /* 0x000fe20008400000 */
[----:B------:R-:W-:Y:S01]  /*4540*/  UIADD3 UR14, UR17, 0x1c0, URZ ;  /* 0x000001c0110e7890 */ /* 0x000fe2000fffe03f */
[----:B------:R-:W1:Y:S01]  /*4550*/  MUFU.EX2 R13, R184 ;  /* 0x000000b8000d7308 */ /* 0x000e620000000800 */
[----:B------:R-:W3:Y:S04]  /*4560*/  LDS.64 R6, [R127+0x1c020] ;  /* 0x01c020007f067984 */ /* 0x000ee80000000a00 */
[----:B------:R-:W-:Y:S03]  /*4570*/  LDS.64 R8, [R127+0x1c040] ;  /* 0x01c040007f087984 */ /* 0x000fe60000000a00 */
[----:B------:R-:W4:Y:S08]  /*4580*/  MUFU.EX2 R14, R147 ;  /* 0x00000093000e7308 */ /* 0x000f300000000800 */
[----:B------:R-:W5:Y:S08]  /*4590*/  MUFU.EX2 R15, R150 ;  /* 0x00000096000f7308 */ /* 0x000f700000000800 */
[----:B------:R-:W3:Y:S08]  /*45a0*/  MUFU.EX2 R88, R199 ;  /* 0x000000c700587308 */ /* 0x000ef00000000800 */
[----:B------:R-:W3:Y:S01]  /*45b0*/  MUFU.EX2 R89, R198 ;  /* 0x000000c600597308 */ /* 0x000ee20000000800 */
[----:B--2---:R-:W-:Y:S01]  /*45c0*/  @!P1 FMUL R12, R12, R12 ;  /* 0x0000000c0c0c9220 */ /* 0x004fe20000400000 */
[----:B-1----:R-:W-:Y:S01]  /*45d0*/  @!P6 FMUL R13, R13, R13 ;  /* 0x0000000d0d0de220 */ /* 0x002fe20000400000 */
[----:B----4-:R-:W-:Y:S01]  /*45e0*/  @!P2 FMUL R14, R14, R14 ;  /* 0x0000000e0e0ea220 */ /* 0x010fe20000400000 */
[----:B-----5:R-:W-:Y:S01]  /*45f0*/  @!P3 FMUL R15, R15, R15 ;  /* 0x0000000f0f0fb220 */ /* 0x020fe20000400000 */
[----:B------:R-:W-:Y:S01]  /*4600*/  FADD R4, R27, -R5 ;  /* 0x800000051b047221 */ /* 0x000fe20000000000 */
[----:B---3--:R-:W-:Y:S01]  /*4610*/  @!P4 FMUL R88, R88, R88 ;  /* 0x000000585858c220 */ /* 0x008fe20000400000 */
[----:B------:R-:W-:Y:S01]  /*4620*/  FMUL R145, R145, R24 ;  /* 0x0000001891917220 */ /* 0x000fe20000400000 */
[----:B------:R-:W-:Y:S01]  /*4630*/  FMUL R148, R148, R25 ;  /* 0x0000001994947220 */ /* 0x000fe20000400000 */
[----:B------:R-:W-:Y:S01]  /*4640*/  F2FP.F16.F32.PACK_AB R24, R128, R125 ;  /* 0x0000007d8018723e */ /* 0x000fe200000000ff */
[----:B------:R-:W-:Y:S01]  /*4650*/  @!P5 FMUL R89, R89, R89 ;  /* 0x000000595959d220 */ /* 0x000fe20000400000 */
[----:B------:R-:W-:-:S02]  /*4660*/  F2FP.F16.F32.PACK_AB R25, R13, R12 ;  /* 0x0000000c0d19723e */ /* 0x000fc400000000ff */
[----:B------:R-:W-:Y:S02]  /*4670*/  F2FP.F16.F32.PACK_AB R26, R15, R14 ;  /* 0x0000000e0f1a723e */ /* 0x000fe400000000ff */
[----:B------:R-:W-:Y:S01]  /*4680*/  F2FP.F16.F32.PACK_AB R27, R89, R88 ;  /* 0x00000058591b723e */ /* 0x000fe200000000ff */
[----:B------:R-:W-:Y:S02]  /*4690*/  FMUL R10, R149, R4 ;  /* 0x00000004950a7220 */ /* 0x000fe40000400000 */
[----:B------:R-:W1:Y:S01]  /*46a0*/  LDS.64 R4, [R127+0x1c060] ;  /* 0x01c060007f047984 */ /* 0x000e620000000a00 */
[----:B------:R-:W-:Y:S01]  /*46b0*/  WARPGROUP.ARRIVE ;  /* 0x00000000000079c5 */ /* 0x000fe20000000000 */
[----:B------:R-:W-:-:S05]  /*46c0*/  UMOV UR15, 0x80000020 ;  /* 0x80000020000f7882 */ /* 0x000fca0000000000 */
[----:B------:R-:W-:Y:S01]  /*46d0*/  HGMMA.64x32x16.F32 R152, R24, gdesc[UR12].tnspB, R152, gsb0 ;  /* 0x4060000c18987df0 */ /* 0x000fe20008000898 */
[----:B------:R-:W-:Y:S01]  /*46e0*/  FMUL R0, R0, UR16 ;  /* 0x0000001000007c20 */ /* 0x000fe20008400000 */
[----:B------:R-:W-:Y:S01]  /*46f0*/  FADD R30, R30, -R6 ;  /* 0x800000061e1e7221 */ /* 0x000fe20000000000 */
[----:B------:R-:W-:Y:S02]  /*4700*/  FMUL R3, R3, UR16 ;  /* 0x0000001003037c20 */ /* 0x000fe40008400000 */
[----:B------:R-:W-:Y:S01]  /*4710*/  FMUL R11, R0, R11 ;  /* 0x0000000b000b7220 */ /* 0x000fe20000400000 */
[----:B------:R-:W-:Y:S01]  /*4720*/  FMUL R2, R2, UR16 ;  /* 0x0000001002027c20 */ /* 0x000fe20008400000 */
[----:B------:R-:W-:Y:S01]  /*4730*/  FMUL R92, R92, UR16 ;  /* 0x000000105c5c7c20 */ /* 0x000fe20008400000 */
[----:B------:R-:W-:Y:S01]  /*4740*/  FMUL R151, R151, UR16 ;  /* 0x0000001097977c20 */ /* 0x000fe20008400000 */
[----:B------:R-:W-:Y:S01]  /*4750*/  FMUL R185, R185, UR16 ;  /* 0x00000010b9b97c20 */ /* 0x000fe20008400000 */
[----:B------:R-:W-:Y:S01]  /*4760*/  FMUL R186, R186, UR16 ;  /* 0x00000010baba7c20 */ /* 0x000fe20008400000 */
[----:B------:R-:W-:Y:S01]  /*4770*/  FMUL R16, R16, UR16 ;  /* 0x0000001010107c20 */ /* 0x000fe20008400000 */
[----:B------:R-:W-:Y:S01]  /*4780*/  FMUL R201, R201, UR16 ;  /* 0x00000010c9c97c20 */ /* 0x000fe20008400000 */
[----:B-1----:R-:W-:Y:S01]  /*4790*/  FADD R36, R36, -R4 ;  /* 0x8000000424247221 */ /* 0x002fe20000000000 */
[----:B------:R-:W-:Y:S01]  /*47a0*/  FADD R37, R37, -R5 ;  /* 0x8000000525257221 */ /* 0x000fe20000000000 */
[----:B------:R-:W-:-:S02]  /*47b0*/  WARPGROUP.DEPBAR.LE gsb0, 0x0 ;  /* 0x00008000000079c5 */ /* 0x000fc40000010000 */
[----:B------:R-:W-:Y:S01]  /*47c0*/  FADD R25, R28, -R6 ;  /* 0x800000061c197221 */ /* 0x000fe20000000000 */
[----:B------:R-:W-:Y:S01]  /*47d0*/  FMUL R28, R3, R30 ;  /* 0x0000001e031c7220 */ /* 0x000fe20000400000 */
[--C-:B------:R-:W-:Y:S01]  /*47e0*/  FADD R6, R29, -R7.reuse ;  /* 0x800000071d067221 */ /* 0x100fe20000000000 */
[--C-:B------:R-:W-:Y:S01]  /*47f0*/  FADD R3, R32, -R8.reuse ;  /* 0x8000000820037221 */ /* 0x100fe20000000000 */
[----:B------:R-:W-:Y:S01]  /*4800*/  FADD R7, R31, -R7 ;  /* 0x800000071f077221 */ /* 0x000fe20000000000 */
[----:B------:R-:W-:Y:S02]  /*4810*/  F2FP.F16.F32.PACK_AB R24, R10, R11 ;  /* 0x0000000b0a18723e */ /* 0x000fe400000000ff */
[----:B------:R-:W1:Y:S01]  /*4820*/  LDS.64 R10, [R127+0x1c080] ;  /* 0x01c080007f0a7984 */ /* 0x000e620000000a00 */
[----:B------:R-:W-:Y:S01]  /*4830*/  FMUL R27, R2, R7 ;  /* 0x00000007021b7220 */ /* 0x000fe20000400000 */
[----:B------:R-:W-:Y:S01]  /*4840*/  FMUL R30, R92, R3 ;  /* 0x000000035c1e7220 */ /* 0x000fe20000400000 */
[----:B------:R-:W-:Y:S01]  /*4850*/  FMUL R26, R151, R6 ;  /* 0x00000006971a7220 */ /* 0x000fe20000400000 */
[----:B------:R-:W2:Y:S01]  /*4860*/  LDS.64 R2, [R127+0x1c0a0] ;  /* 0x01c0a0007f027984 */ /* 0x000ea20000000a00 */
[----:B------:R-:W-:Y:S01]  /*4870*/  FADD R7, R34, -R8 ;  /* 0x8000000822077221 */ /* 0x000fe20000000000 */
[----:B------:R-:W-:-:S03]  /*4880*/  FADD R6, R33, -R9 ;  /* 0x8000000921067221 */ /* 0x000fc60000000000 */
[----:B------:R-:W-:Y:S01]  /*4890*/  FMUL R186, R186, R7 ;  /* 0x00000007baba7220 */ /* 0x000fe20000400000 */
[----:B------:R-:W-:Y:S01]  /*48a0*/  FMUL R185, R185, R6 ;  /* 0x00000006b9b97220 */ /* 0x000fe20000400000 */
[----:B------:R-:W-:Y:S01]  /*48b0*/  FADD R7, R38, -R4 ;  /* 0x8000000426077221 */ /* 0x000fe20000000000 */
[----:B------:R-:W-:Y:S02]  /*48c0*/  FADD R6, R39, -R5 ;  /* 0x8000000527067221 */ /* 0x000fe40000000000 */
[----:B------:R-:W3:Y:S01]  /*48d0*/  LDS.64 R4, [R127+0x1c0c0] ;  /* 0x01c0c0007f047984 */ /* 0x000ee20000000a00 */
[----:B------:R-:W-:Y:S01]  /*48e0*/  F2FP.F16.F32.PACK_AB R28, R27, R28 ;  /* 0x0000001c1b1c723e */ /* 0x000fe200000000ff */
[----:B------:R-:W-:Y:S01]  /*48f0*/  FMUL R27, R16, R7 ;  /* 0x00000007101b7220 */ /* 0x000fe20000400000 */
[----:B------:R-:W-:Y:S02]  /*4900*/  FMUL R32, R201, R6 ;  /* 0x00000006c9207220 */ /* 0x000fe40000400000 */
[----:B------:R-:W4:Y:S01]  /*4910*/  LDS.64 R6, [R127+0x1c0e0] ;  /* 0x01c0e0007f067984 */ /* 0x000f220000000a00 */
[----:B------:R-:W-:Y:S01]  /*4920*/  FMUL R144, R144, UR16 ;  /* 0x0000001090907c20 */ /* 0x000fe20008400000 */
[----:B------:R-:W-:Y:S01]  /*4930*/  FADD R8, R35, -R9 ;  /* 0x8000000923087221 */ /* 0x000fe20000000000 */
[----:B------:R-:W-:-:S02]  /*4940*/  FMUL R197, R197, UR16 ;  /* 0x00000010c5c57c20 */ /* 0x000fc40008400000 */
[----:B------:R-:W-:Y:S01]  /*4950*/  FMUL R25, R144, R25 ;  /* 0x0000001990197220 */ /* 0x000fe20000400000 */
[----:B------:R-:W-:Y:S01]  /*4960*/  FMUL R94, R94, UR16 ;  /* 0x000000105e5e7c20 */ /* 0x000fe20008400000 */
[----:B------:R-:W-:Y:S01]  /*4970*/  FMUL R197, R197, R8 ;  /* 0x00000008c5c57220 */ /* 0x000fe20000400000 */
[----:B------:R-:W-:Y:S02]  /*4980*/  FMUL R17, R17, UR16 ;  /* 0x0000001011117c20 */ /* 0x000fe40008400000 */
[----:B------:R-:W-:Y:S01]  /*4990*/  F2FP.F16.F32.PACK_AB R26, R26, R25 ;  /* 0x000000191a1a723e */ /* 0x000fe200000000ff */
[----:B------:R-:W-:Y:S01]  /*49a0*/  FMUL R18, R18, UR16 ;  /* 0x0000001012127c20 */ /* 0x000fe20008400000 */
[----:B------:R-:W-:Y:S01]  /*49b0*/  FMUL R21, R21, UR16 ;  /* 0x0000001015157c20 */ /* 0x000fe20008400000 */
[----:B------:R-:W-:Y:S01]  /*49c0*/  FMUL R22, R22, UR16 ;  /* 0x0000001016167c20 */ /* 0x000fe20008400000 */
[--C-:B-1----:R-:W-:Y:S01]  /*49d0*/  FADD R9, R40, -R10.reuse ;  /* 0x8000000a28097221 */ /* 0x102fe20000000000 */
[--C-:B------:R-:W-:Y:S01]  /*49e0*/  FADD R8, R41, -R11.reuse ;  /* 0x8000000b29087221 */ /* 0x100fe20000000000 */
[----:B------:R-:W-:Y:S01]  /*49f0*/  FADD R25, R42, -R10 ;  /* 0x8000000a2a197221 */ /* 0x000fe20000000000 */
[----:B------:R-:W-:Y:S01]  /*4a00*/  FADD R10, R43, -R11 ;  /* 0x8000000b2b0a7221 */ /* 0x000fe20000000000 */
[--C-:B--2---:R-:W-:Y:S01]  /*4a10*/  FADD R11, R44, -R2.reuse ;  /* 0x800000022c0b7221 */ /* 0x104fe20000000000 */
[----:B------:R-:W-:Y:S01]  /*4a20*/  FADD R46, R46, -R2 ;  /* 0x800000022e2e7221 */ /* 0x000fe20000000000 */
[----:B------:R-:W-:Y:S01]  /*4a30*/  FMUL R9, R94, R9 ;  /* 0x000000095e097220 */ /* 0x000fe20000400000 */
[----:B------:R-:W-:Y:S01]  /*4a40*/  FMUL R8, R17, R8 ;  /* 0x0000000811087220 */ /* 0x000fe20000400000 */
[--C-:B------:R-:W-:Y:S01]  /*4a50*/  FADD R2, R45, -R3.reuse ;  /* 0x800000032d027221 */ /* 0x100fe20000000000 */
[----:B------:R-:W-:Y:S01]  /*4a60*/  FADD R3, R47, -R3 ;  /* 0x800000032f037221 */ /* 0x000fe20000000000 */
[----:B------:R-:W-:Y:S01]  /*4a70*/  FMUL R25, R18, R25 ;  /* 0x0000001912197220 */ /* 0x000fe20000400000 */
[----:B------:R-:W-:Y:S01]  /*4a80*/  F2FP.F16.F32.PACK_AB R18, R32, R27 ;  /* 0x0000001b2012723e */ /* 0x000fe200000000ff */
[----:B------:R-:W-:Y:S01]  /*4a90*/  FMUL R21, R21, R2 ;  /* 0x0000000215157220 */ /* 0x000fe20000400000 */
[----:B------:R-:W-:Y:S01]  /*4aa0*/  F2FP.F16.F32.PACK_AB R32, R8, R9 ;  /* 0x000000090820723e */ /* 0x000fe200000000ff */
[----:B------:R-:W-:Y:S01]  /*4ab0*/  FMUL R22, R22, R3 ;  /* 0x0000000316167220 */ /* 0x000fe20000400000 */
[----:B------:R-:W1:Y:S01]  /*4ac0*/  LDS.64 R8, [R127+0x1c100] ;  /* 0x01c100007f087984 */ /* 0x000e620000000a00 */
[--C-:B---3--:R-:W-:Y:S01]  /*4ad0*/  FADD R48, R48, -R4.reuse ;  /* 0x8000000430307221 */ /* 0x108fe20000000000 */
[--C-:B------:R-:W-:Y:S01]  /*4ae0*/  FADD R49, R49, -R5.reuse ;  /* 0x8000000531317221 */ /* 0x100fe20000000000 */
[----:B------:R-:W-:Y:S01]  /*4af0*/  FMUL R20, R20, UR16 ;  /* 0x0000001014147c20 */ /* 0x000fe20008400000 */
[----:B------:R-:W2:Y:S01]  /*4b00*/  LDS.64 R2, [R127+0x1c120] ;  /* 0x01c120007f027984 */ /* 0x000ea20000000a00 */
[----:B------:R-:W-:Y:S01]  /*4b10*/  FADD R4, R50, -R4 ;  /* 0x8000000432047221 */ /* 0x000fe20000000000 */
[----:B------:R-:W-:Y:S01]  /*4b20*/  FADD R5, R51, -R5 ;  /* 0x8000000533057221 */ /* 0x000fe20000000000 */
[----:B------:R-:W-:Y:S01]  /*4b30*/  FMUL R97, R97, UR16 ;  /* 0x0000001061617c20 */ /* 0x000fe20008400000 */
[----:B------:R-:W-:Y:S01]  /*4b40*/  FMUL R98, R98, UR16 ;  /* 0x0000001062627c20 */ /* 0x000fe20008400000 */
[----:B------:R-:W-:Y:S01]  /*4b50*/  FMUL R20, R20, R11 ;  /* 0x0000000b14147220 */ /* 0x000fe20000400000 */
[--C-:B----4-:R-:W-:Y:S01]  /*4b60*/  FADD R52, R52, -R6.reuse ;  /* 0x8000000634347221 */ /* 0x110fe20000000000 */
[--C-:B------:R-:W-:Y:S01]  /*4b70*/  FADD R53, R53, -R7.reuse ;  /* 0x8000000735357221 */ /* 0x100fe20000000000 */
[----:B------:R-:W-:Y:S01]  /*4b80*/  FMUL R40, R97, R4 ;  /* 0x0000000461287220 */ /* 0x000fe20000400000 */
[----:B------:R-:W-:Y:S01]  /*4b90*/  FMUL R11, R98, R5 ;  /* 0x00000005620b7220 */ /* 0x000fe20000400000 */
[----:B------:R-:W-:Y:S01]  /*4ba0*/  FADD R6, R54, -R6 ;  /* 0x8000000636067221 */ /* 0x000fe20000000000 */
[----:B------:R-:W-:Y:S01]  /*4bb0*/  FADD R7, R55, -R7 ;  /* 0x8000000737077221 */ /* 0x000fe20000000000 */
[----:B------:R-:W3:Y:S01]  /*4bc0*/  LDS.64 R4, [R127+0x1c140] ;  /* 0x01c140007f047984 */ /* 0x000ee20000000a00 */
[----:B------:R-:W-:Y:S01]  /*4bd0*/  FMUL R95, R95, UR16 ;  /* 0x000000105f5f7c20 */ /* 0x000fe20008400000 */
[----:B------:R-:W-:-:S03]  /*4be0*/  FMUL R102, R102, UR16 ;  /* 0x0000001066667c20 */ /* 0x000fc60008400000 */
[----:B------:R-:W-:Y:S01]  /*4bf0*/  FMUL R44, R95, R6 ;  /* 0x000000065f2c7220 */ /* 0x000fe20000400000 */
[----:B------:R-:W-:Y:S02]  /*4c00*/  FMUL R17, R102, R7 ;  /* 0x0000000766117220 */ /* 0x000fe40000400000 */
[----:B------:R-:W4:Y:S01]  /*4c10*/  LDS.64 R6, [R127+0x1c160] ;  /* 0x01c160007f067984 */ /* 0x000f220000000a00 */
[----:B------:R-:W-:Y:S01]  /*4c20*/  FMUL R187, R187, UR16 ;  /* 0x00000010bbbb7c20 */ /* 0x000fe20008400000 */
[----:B------:R-:W-:Y:S01]  /*4c30*/  FMUL R200, R200, UR16 ;  /* 0x00000010c8c87c20 */ /* 0x000fe20008400000 */
[----:B------:R-:W-:Y:S01]  /*4c40*/  F2FP.F16.F32.PACK_AB R40, R11, R40 ;  /* 0x000000280b28723e */ /* 0x000fe200000000ff */
[----:B------:R-:W-:Y:S01]  /*4c50*/  FMUL R103, R103, UR16 ;  /* 0x0000001067677c20 */ /* 0x000fe20008400000 */
[----:B------:R-:W-:Y:S01]  /*4c60*/  F2FP.F16.F32.PACK_AB R44, R17, R44 ;  /* 0x0000002c112c723e */ /* 0x000fe200000000ff */
[----:B------:R-:W-:Y:S01]  /*4c70*/  FMUL R106, R106, UR16 ;  /* 0x000000106a6a7c20 */ /* 0x000fe20008400000 */
[----:B------:R-:W-:Y:S01]  /*4c80*/  FMUL R36, R187, R36 ;  /* 0x00000024bb247220 */ /* 0x000fe20000400000 */
[----:B------:R-:W-:Y:S01]  /*4c90*/  FMUL R37, R200, R37 ;  /* 0x00000025c8257220 */ /* 0x000fe20000400000 */
        /* <DEDUP_REMOVED lines=8> */
[--C-:B------:R-:W-:Y:S01]  /*4d20*/  FADD R2, R61, -R3.reuse ;  /* 0x800000033d027221 */ /* 0x100fe20000000000 */
[----:B------:R-:W-:Y:S01]  /*4d30*/  FMUL R8, R103, R8 ;  /* 0x0000000867087220 */ /* 0x000fe20000400000 */
[----:B------:R-:W-:Y:S01]  /*4d40*/  FMUL R9, R106, R9 ;  /* 0x000000096a097220 */ /* 0x000fe20000400000 */
[----:B------:R-:W-:Y:S01]  /*4d50*/  FADD R38, R63, -R3 ;  /* 0x800000033f267221 */ /* 0x000fe20000000000 */
[----:B------:R-:W-:Y:S01]  /*4d60*/  FMUL R50, R105, R2 ;  /* 0x0000000269327220 */ /* 0x000fe20000400000 */
[----:B------:R-:W-:Y:S01]  /*4d70*/  F2FP.F16.F32.PACK_AB R16, R37, R36 ;  /* 0x000000242510723e */ /* 0x000fe200000000ff */
[----:B------:R-:W-:Y:S01]  /*4d80*/  FMUL R99, R99, UR16 ;  /* 0x0000001063637c20 */ /* 0x000fe20008400000 */
[----:B------:R-:W-:Y:S01]  /*4d90*/  FMUL R108, R108, UR16 ;  /* 0x000000106c6c7c20 */ /* 0x000fe20008400000 */
[----:B------:R-:W1:Y:S01]  /*4da0*/  LDS.64 R2, [R127+0x1c1a0] ;  /* 0x01c1a0007f027984 */ /* 0x000e620000000a00 */
[----:B------:R-:W-:Y:S01]  /*4db0*/  FMUL R36, R93, R48 ;  /* 0x000000305d247220 */ /* 0x000fe20000400000 */
[--C-:B---3--:R-:W-:Y:S01]  /*4dc0*/  FADD R64, R64, -R4.reuse ;  /* 0x8000000440407221 */ /* 0x108fe20000000000 */
[--C-:B------:R-:W-:Y:S01]  /*4dd0*/  FADD R65, R65, -R5.reuse ;  /* 0x8000000541417221 */ /* 0x100fe20000000000 */
[----:B------:R-:W-:Y:S01]  /*4de0*/  FMUL R110, R110, UR16 ;  /* 0x000000106e6e7c20 */ /* 0x000fe20008400000 */
[----:B------:R-:W-:Y:S01]  /*4df0*/  FMUL R107, R107, UR16 ;  /* 0x000000106b6b7c20 */ /* 0x000fe20008400000 */
[----:B------:R-:W-:Y:S01]  /*4e00*/  FADD R4, R66, -R4 ;  /* 0x8000000442047221 */ /* 0x000fe20000000000 */
[----:B------:R-:W-:Y:S01]  /*4e10*/  FADD R5, R67, -R5 ;  /* 0x8000000543057221 */ /* 0x000fe20000000000 */
[----:B------:R-:W-:Y:S01]  /*4e20*/  F2FP.F16.F32.PACK_AB R48, R9, R8 ;  /* 0x000000080930723e */ /* 0x000fe200000000ff */
[----:B------:R-:W-:Y:S01]  /*4e30*/  FMUL R111, R111, UR16 ;  /* 0x000000106f6f7c20 */ /* 0x000fe20008400000 */
[----:B------:R-:W-:Y:S01]  /*4e40*/  FMUL R114, R114, UR16 ;  /* 0x0000001072727c20 */ /* 0x000fe20008400000 */
[----:B------:R-:W2:Y:S01]  /*4e50*/  LDS.64 R8, [R127+0x1c180] ;  /* 0x01c180007f087984 */ /* 0x000ea20000000a00 */
[----:B------:R-:W-:Y:S01]  /*4e60*/  FMUL R42, R99, R52 ;  /* 0x00000034632a7220 */ /* 0x000fe20000400000 */
[----:B------:R-:W-:Y:S01]  /*4e70*/  FMUL R11, R108, R11 ;  /* 0x0000000b6c0b7220 */ /* 0x000fe20000400000 */
[----:B------:R-:W-:Y:S01]  /*4e80*/  FMUL R23, R23, UR16 ;  /* 0x0000001017177c20 */ /* 0x000fe20008400000 */
[----:B------:R-:W-:Y:S01]  /*4e90*/  FMUL R17, R110, R17 ;  /* 0x000000116e117220 */ /* 0x000fe20000400000 */
[----:B------:R-:W-:Y:S01]  /*4ea0*/  FMUL R52, R107, R38 ;  /* 0x000000266b347220 */ /* 0x000fe20000400000 */
[--C-:B----4-:R-:W-:Y:S01]  /*4eb0*/  FADD R68, R68, -R6.reuse ;  /* 0x8000000644447221 */ /* 0x110fe20000000000 */
[--C-:B------:R-:W-:Y:S01]  /*4ec0*/  FADD R69, R69, -R7.reuse ;  /* 0x8000000745457221 */ /* 0x100fe20000000000 */
[----:B------:R-:W-:Y:S01]  /*4ed0*/  FMUL R101, R101, UR16 ;  /* 0x0000001065657c20 */ /* 0x000fe20008400000 */
[----:B------:R-:W-:Y:S01]  /*4ee0*/  FMUL R111, R111, R4 ;  /* 0x000000046f6f7220 */ /* 0x000fe20000400000 */
[----:B------:R-:W-:Y:S01]  /*4ef0*/  FMUL R114, R114, R5 ;  /* 0x0000000572727220 */ /* 0x000fe20000400000 */
[----:B------:R-:W-:Y:S01]  /*4f00*/  FADD R6, R70, -R6 ;  /* 0x8000000646067221 */ /* 0x000fe20000000000 */
[----:B------:R-:W-:Y:S01]  /*4f10*/  FADD R7, R71, -R7 ;  /* 0x8000000747077221 */ /* 0x000fe20000000000 */
[----:B------:R-:W3:Y:S01]  /*4f20*/  LDS.64 R4, [R127+0x1c1c0] ;  /* 0x01c1c0007f047984 */ /* 0x000ee20000000a00 */
[----:B------:R-:W-:Y:S01]  /*4f30*/  FMUL R115, R115, UR16 ;  /* 0x0000001073737c20 */ /* 0x000fe20008400000 */
[----:B------:R-:W-:Y:S01]  /*4f40*/  FMUL R118, R118, UR16 ;  /* 0x0000001076767c20 */ /* 0x000fe20008400000 */
[----:B------:R-:W-:Y:S01]  /*4f50*/  FMUL R23, R23, R46 ;  /* 0x0000002e17177220 */ /* 0x000fe20000400000 */
[----:B------:R-:W-:Y:S01]  /*4f60*/  F2FP.F16.F32.PACK_AB R38, R50, R11 ;  /* 0x0000000b3226723e */ /* 0x000fe200000000ff */
[----:B------:R-:W-:Y:S01]  /*4f70*/  FMUL R46, R101, R56 ;  /* 0x00000038652e7220 */ /* 0x000fe20000400000 */
[----:B------:R-:W-:Y:S01]  /*4f80*/  F2FP.F16.F32.PACK_AB R50, R52, R17 ;  /* 0x000000113432723e */ /* 0x000fe200000000ff */
[----:B------:R-:W-:Y:S01]  /*4f90*/  FMUL R56, R115, R6 ;  /* 0x0000000673387220 */ /* 0x000fe20000400000 */
[----:B------:R-:W-:-:S02]  /*4fa0*/  FMUL R17, R118, R7 ;  /* 0x0000000776117220 */ /* 0x000fc40000400000 */
[----:B------:R-:W4:Y:S01]  /*4fb0*/  LDS.64 R6, [R127+0x1c1e0] ;  /* 0x01c1e0007f067984 */ /* 0x000f220000000a00 */
[----:B------:R-:W-:Y:S01]  /*4fc0*/  FMUL R109, R109, UR16 ;  /* 0x000000106d6d7c20 */ /* 0x000fe20008400000 */
[----:B------:R-:W-:Y:S01]  /*4fd0*/  FMUL R112, R112, UR16 ;  /* 0x0000001070707c20 */ /* 0x000fe20008400000 */
[----:B------:R-:W-:Y:S02]  /*4fe0*/  FMUL R123, R123, UR16 ;  /* 0x000000107b7b7c20 */ /* 0x000fe40008400000 */
[----:B------:R-:W-:Y:S01]  /*4ff0*/  FMUL R64, R109, R64 ;  /* 0x000000406d407220 */ /* 0x000fe20000400000 */
[----:B------:R-:W-:Y:S01]  /*5000*/  FMUL R65, R112, R65 ;  /* 0x0000004170417220 */ /* 0x000fe20000400000 */
[--C-:B-1----:R-:W-:Y:S01]  /*5010*/  FADD R76, R76, -R2.reuse ;  /* 0x800000024c4c7221 */ /* 0x102fe20000000000 */
[--C-:B------:R-:W-:Y:S01]  /*5020*/  FADD R77, R77, -R3.reuse ;  /* 0x800000034d4d7221 */ /* 0x100fe20000000000 */
[----:B------:R-:W-:Y:S01]  /*5030*/  FADD R2, R78, -R2 ;  /* 0x800000024e027221 */ /* 0x000fe20000000000 */
[----:B------:R-:W-:Y:S01]  /*5040*/  FADD R3, R79, -R3 ;  /* 0x800000034f037221 */ /* 0x000fe20000000000 */
[----:B------:R-:W-:Y:S01]  /*5050*/  FMUL R126, R126, UR16 ;  /* 0x000000107e7e7c20 */ /* 0x000fe20008400000 */
[----:B------:R-:W-:Y:S01]  /*5060*/  F2FP.F16.F32.PACK_AB R52, R65, R64 ;  /* 0x000000404134723e */ /* 0x000fe200000000ff */
[----:B------:R-:W-:Y:S01]  /*5070*/  FMUL R64, R123, R2 ;  /* 0x000000027b407220 */ /* 0x000fe20000400000 */
[--C-:B--2---:R-:W-:Y:S01]  /*5080*/  FADD R72, R72, -R8.reuse ;  /* 0x8000000848487221 */ /* 0x104fe20000000000 */
[----:B------:R-:W-:Y:S01]  /*5090*/  FADD R11, R74, -R8 ;  /* 0x800000084a0b7221 */ /* 0x000fe20000000000 */
[--C-:B------:R-:W-:Y:S01]  /*50a0*/  FADD R73, R73, -R9.reuse ;  /* 0x8000000949497221 */ /* 0x100fe20000000000 */
[----:B------:R-:W-:Y:S01]  /*50b0*/  FADD R8, R75, -R9 ;  /* 0x800000094b087221 */ /* 0x000fe20000000000 */
[----:B------:R-:W-:Y:S01]  /*50c0*/  FMUL R9, R126, R3 ;  /* 0x000000037e097220 */ /* 0x000fe20000400000 */
[----:B------:R-:W-:Y:S01]  /*50d0*/  FMUL R12, R12, UR16 ;  /* 0x000000100c0c7c20 */ /* 0x000fe20008400000 */
[----:B------:R-:W-:Y:S01]  /*50e0*/  FMUL R13, R13, UR16 ;  /* 0x000000100d0d7c20 */ /* 0x000fe20008400000 */
[----:B------:R-:W-:Y:S01]  /*50f0*/  UIADD3 UR36, UR36, 0x1, URZ ;  /* 0x0000000124247890 */ /* 0x000fe2000fffe03f */
[----:B------:R-:W-:-:S02]  /*5100*/  ISETP.NE.AND P2, PT, RZ, UR9, PT ;  /* 0x00000009ff007c0c */ /* 0x000fc4000bf45270 */
[----:B------:R-:W-:Y:S01]  /*5110*/  F2FP.F16.F32.PACK_AB R64, R9, R64 ;  /* 0x000000400940723e */ /* 0x000fe200000000ff */
[--C-:B---3--:R-:W-:Y:S01]  /*5120*/  FADD R3, R82, -R4.reuse ;  /* 0x8000000452037221 */ /* 0x108fe20000000000 */
[--C-:B------:R-:W-:Y:S01]  /*5130*/  FADD R2, R83, -R5.reuse ;  /* 0x8000000553027221 */ /* 0x100fe20000000000 */
[----:B------:R-:W-:Y:S01]  /*5140*/  UISETP.NE.AND UP0, UPT, UR36, 0x2, UPT ;  /* 0x000000022400788c */ /* 0x000fe2000bf05270 */
[----:B------:R-:W-:Y:S01]  /*5150*/  FADD R80, R80, -R4 ;  /* 0x8000000450507221 */ /* 0x000fe20000000000 */
[----:B------:R-:W-:Y:S01]  /*5160*/  FMUL R9, R12, R3 ;  /* 0x000000030c097220 */ /* 0x000fe20000400000 */
[----:B------:R-:W-:Y:S01]  /*5170*/  FMUL R66, R13, R2 ;  /* 0x000000020d427220 */ /* 0x000fe20000400000 */
[----:B------:R-:W-:Y:S01]  /*5180*/  FADD R81, R81, -R5 ;  /* 0x8000000551517221 */ /* 0x000fe20000000000 */
[----:B------:R-:W-:Y:S01]  /*5190*/  FMUL R14, R14, UR16 ;  /* 0x000000100e0e7c20 */ /* 0x000fe20008400000 */
[----:B------:R-:W-:Y:S01]  /*51a0*/  FMUL R15, R15, UR16 ;  /* 0x000000100f0f7c20 */ /* 0x000fe20008400000 */
[----:B------:R-:W-:Y:S01]  /*51b0*/  FMUL R19, R19, UR16 ;  /* 0x0000001013137c20 */ /* 0x000fe20008400000 */
[--C-:B----4-:R-:W-:Y:S01]  /*51c0*/  FADD R3, R84, -R6.reuse ;  /* 0x8000000654037221 */ /* 0x110fe20000000000 */
[--C-:B------:R-:W-:Y:S01]  /*51d0*/  FADD R2, R85, -R7.reuse ;  /* 0x8000000755027221 */ /* 0x100fe20000000000 */
[----:B------:R-:W-:Y:S01]  /*51e0*/  FMUL R96, R96, UR16 ;  /* 0x0000001060607c20 */ /* 0x000fe20008400000 */
        /* <DEDUP_REMOVED lines=12> */
[----:B------:R-:W-:Y:S01]  /*52b0*/  FADD R5, R86, -R6 ;  /* 0x8000000656057221 */ /* 0x000fe20000000000 */
[----:B------:R-:W-:Y:S01]  /*52c0*/  FADD R4, R87, -R7 ;  /* 0x8000000757047221 */ /* 0x000fe20000000000 */
[----:B------:R-:W-:Y:S01]  /*52d0*/  FMUL R88, R88, UR16 ;  /* 0x0000001058587c20 */ /* 0x000fe20008400000 */
[----:B------:R-:W-:Y:S01]  /*52e0*/  FMUL R89, R89, UR16 ;  /* 0x0000001059597c20 */ /* 0x000fe20008400000 */
[----:B------:R-:W-:Y:S01]  /*52f0*/  USEL UR14, URZ, 0x1, UP0 ;  /* 0x000000013f0e7887 */ /* 0x000fe20008000000 */
[----:B------:R-:W-:Y:S01]  /*5300*/  FMUL R3, R14, R3 ;  /* 0x000000030e037220 */ /* 0x000fe20000400000 */
        /* <DEDUP_REMOVED lines=17> */
[----:B------:R-:W-:-:S02]  /*5420*/  USEL UR36, UR36, URZ, UP0 ;  /* 0x0000003f24247287 */ /* 0x000fc40008000000 */
[----:B------:R-:W-:Y:S01]  /*5430*/  ULOP3.LUT UR21, UR21, UR14, URZ, 0x3c, !UPT ;  /* 0x0000000e15157292 */ /* 0x000fe2000f8e3c3f */
[----:B------:R-:W-:Y:S02]  /*5440*/  F2FP.F16.F32.PACK_AB R4, R6, R3 ;  /* 0x000000030604723e */ /* 0x000fe400000000ff */
[----:B------:R-:W-:Y:S02]  /*5450*/  F2FP.F16.F32.PACK_AB R0, R148, R145 ;  /* 0x000000919400723e */ /* 0x000fe400000000ff */
[----:B------:R-:W-:Y:S02]  /*5460*/  F2FP.F16.F32.PACK_AB R30, R185, R30 ;  /* 0x0000001eb91e723e */ /* 0x000fe400000000ff */
[----:B------:R-:W-:Y:S02]  /*5470*/  F2FP.F16.F32.PACK_AB R10, R197, R186 ;  /* 0x000000bac50a723e */ /* 0x000fe400000000ff */
[----:B------:R-:W-:Y:S02]  /*5480*/  F2FP.F16.F32.PACK_AB R34, R34, R25 ;  /* 0x000000192222723e */ /* 0x000fe400000000ff */
[----:B------:R-:W-:-:S02]  /*5490*/  F2FP.F16.F32.PACK_AB R20, R21, R20 ;  /* 0x000000141514723e */ /* 0x000fc400000000ff */
        /* <DEDUP_REMOVED lines=12> */
[----:B------:R-:W-:Y:S01]  /*5560*/  F2FP.F16.F32.PACK_AB R6, R14, R5 ;  /* 0x000000050e06723e */ /* 0x000fe200000000ff */
[----:B------:R-:W-:Y:S06]  /*5570*/  @P2 BRA `(.L_x_26) ;  /* 0x0000000000182947 */ /* 0x000fec0003800000 */
[----:B------:R-:W-:Y:S01]  /*5580*/  ULEA UR14, UR36, UR37, 0x1 ;  /* 0x00000025240e7291 */ /* 0x000fe2000f8e083f */
[----:B------:R-:W-:-:S03]  /*5590*/  IMAD.U32 R3, RZ, RZ, UR21 ;  /* 0x00000015ff037e24 */ /* 0x000fc6000f8e00ff */
[----:B------:R-:W-:Y:S02]  /*55a0*/  ULEA UR14, UR14, UR39, 0x3 ;  /* 0x000000270e0e7291 */ /* 0x000fe4000f8e183f */
[----:B------:R-:W-:-:S07]  /*55b0*/  SHF.L.U32 R3, R3, 0x1f, RZ ;  /* 0x0000001f03037819 */ /* 0x000fce00000006ff */
[----:B------:R-:W1:Y:S02]  /*55c0*/  SYNCS.PHASECHK.TRANS64.TRYWAIT P1, [UR14+0x1c8a0], R3 ;  /* 0x01c8a003ff0075a7 */ /* 0x000e64000802014e */
[----:B-1----:R-:W-:Y:S05]  /*55d0*/  @!P1 BRA `(.L_x_27) ;  /* 0x0000005000589947 */ /* 0x002fea0003800000 */
.L_x_26:
[----:B------:R2:W-:Y:S04]  /*55e0*/  STS [R195+0x4000], R0 ;  /* 0x00400000c3007388 */ /* 0x0005e80000000800 */
        /* <DEDUP_REMOVED lines=30> */
[----:B------:R2:W-:Y:S01]  /*57d0*/  STS [R195+0x4f80], R6 ;  /* 0x004f8006c3007388 */ /* 0x0005e20000000800 */
[----:B------:R-:W-:Y:S01]  /*57e0*/  @!PT LDS RZ, [RZ] ;  /* 0x00000000fffff984 */ /* 0x000fe20000000800 */
[----:B------:R-:W-:Y:S01]  /*57f0*/  @!PT LDS RZ, [RZ] ;  /* 0x00000000fffff984 */ /* 0x000fe20000000800 */
[----:B------:R-:W-:Y:S01]  /*5800*/  @!PT LDS RZ, [RZ] ;  /* 0x00000000fffff984 */ /* 0x000fe20000000800 */
[----:B------:R-:W-:Y:S01]  /*5810*/  @!PT LDS RZ, [RZ] ;  /* 0x00000000fffff984 */ /* 0x000fe20000000800 */
[----:B------:R3:W-:Y:S06]  /*5820*/  MEMBAR.ALL.CTA ;  /* 0x0000000000007992 */ /* 0x0007ec0000008000 */
[----:B---3--:R-:W3:Y:S01]  /*5830*/  FENCE.VIEW.ASYNC.S ;  /* 0x00000000000073c6 */ /* 0x008ee20000000000 */
[----:B------:R-:W-:Y:S05]  /*5840*/  @P2 BRA `(.L_x_28) ;  /* 0x0000000000242947 */ /* 0x000fea0003800000 */
[----:B------:R-:W-:Y:S02]  /*5850*/  USHF.L.U32 UR14, UR36, 0x1, URZ ;  /* 0x00000001240e7899 */ /* 0x000fe4000800063f */
[----:B------:R-:W-:Y:S02]  /*5860*/  UIADD3 UR36, UR36, 0x1, URZ ;  /* 0x0000000124247890 */ /* 0x000fe4000fffe03f */
[----:B------:R-:W-:Y:S02]  /*5870*/  ULOP3.LUT UR14, UR14, 0xfffffffe, UR25, 0xe2, !UPT ;  /* 0xfffffffe0e0e7892 */ /* 0x000fe4000f8ee219 */
[----:B------:R-:W-:Y:S02]  /*5880*/  UISETP.NE.AND UP0, UPT, UR36, 0x2, UPT ;  /* 0x000000022400788c */ /* 0x000fe4000bf05270 */
[----:B------:R-:W-:Y:S02]  /*5890*/  ULEA UR14, UR14, UR39, 0x3 ;  /* 0x000000270e0e7291 */ /* 0x000fe4000f8e183f */
[----:B------:R-:W-:-:S07]  /*58a0*/  USEL UR36, UR36, URZ, UP0 ;  /* 0x0000003f24247287 */ /* 0x000fce0008000000 */
[----:B---3--:R-:W-:Y:S01]  /*58b0*/  SYNCS.ARRIVE.TRANS64.A1T0 RZ, [UR14+0x1c8a0], RZ ;  /* 0x01c8a0ffffff79a7 */ /* 0x008fe2000810000e */
[----:B------:R-:W-:-:S04]  /*58c0*/  USEL UR14, URZ, 0x1, UP0 ;  /* 0x000000013f0e7887 */ /* 0x000fc80008000000 */
[----:B------:R-:W-:-:S12]  /*58d0*/  ULOP3.LUT UR21, UR21, UR14, URZ, 0x3c, !UPT ;  /* 0x0000000e15157292 */ /* 0x000fd8000f8e3c3f */
.L_x_28:
[----:B------:R-:W-:-:S06]  /*58e0*/  UISETP.NE.AND UP0, UPT, UR9, 0x1, UPT ;  /* 0x000000010900788c */ /* 0x000fcc000bf05270 */
[----:B------:R-:W-:-:S13]  /*58f0*/  PLOP3.LUT P1, PT, PT, PT, UP0, 0x80, 0x0 ;  /* 0x000000000000781c */ /* 0x000fda0003f2f008 */
[----:B------:R-:W-:Y:S05]  /*5900*/  @!P1 BRA `(.L_x_29) ;  /* 0x00000004002c9947 */ /* 0x000fea0003800000 */
[----:B------:R-:W-:Y:S01]  /*5910*/  UIADD3 UR14, UR39, 0x4000, URZ ;  /* 0x00004000270e7890 */ /* 0x000fe2000fffe03f */
[----:B---3--:R-:W-:Y:S01]  /*5920*/  WARPGROUP.ARRIVE ;  /* 0x00000000000079c5 */ /* 0x008fe20000000000 */
[----:B------:R-:W-:Y:S02]  /*5930*/  ULEA UR27, UR28, UR27, 0x9 ;  /* 0x0000001b1c1b7291 */ /* 0x000fe4000f8e483f */
[----:B------:R-:W-:Y:S01]  /*5940*/  USHF.R.U32.HI UR14, URZ, 0x4, UR14 ;  /* 0x000000043f0e7899 */ /* 0x000fe2000801160e */
[----:B------:R-:W-:Y:S01]  /*5950*/  UMOV UR19, 0x80000020 ;  /* 0x8000002000137882 */ /* 0x000fe20000000000 */
[----:B------:R-:W-:Y:S02]  /*5960*/  UMOV UR17, 0x80 ;  /* 0x0000008000117882 */ /* 0x000fe40000000000 */
[----:B------:R-:W-:Y:S01]  /*5970*/  ULOP3.LUT UR14, UR14, 0x3fff, URZ, 0xc0, !UPT ;  /* 0x00003fff0e0e7892 */ /* 0x000fe2000f8ec03f */
[----:B------:R-:W-:Y:S01]  /*5980*/  UMOV UR18, UR27 ;  /* 0x0000001b00127c82 */ /* 0x000fe20008000000 */
[----:B------:R-:W-:-:S02]  /*5990*/  UISETP.NE.AND UP0, UPT, UR11, 0x3, UPT ;  /* 0x000000030b00788c */ /* 0x000fc4000bf05270 */
[----:B------:R-:W-:-:S04]  /*59a0*/  ULOP3.LUT UR14, UR14, 0x80000, URZ, 0xfc, !UPT ;  /* 0x000800000e0e7892 */ /* 0x000fc8000f8efc3f */
[----:B------:R-:W-:Y:S01]  /*59b0*/  ULEA UR14, UR9, UR14, 0xa ;  /* 0x0000000e090e7291 */ /* 0x000fe2000f8e503f */
[----:B------:R-:W-:-:S06]  /*59c0*/  PLOP3.LUT P2, PT, PT, PT, UP0, 0x80, 0x0 ;  /* 0x000000000000781c */ /* 0x000fcc0003f4f008 */
[----:B------:R-:W-:Y:S02]  /*59d0*/  UMOV UR16, UR14 ;  /* 0x0000000e00107c82 */ /* 0x000fe40008000000 */
[----:B------:R-:W-:Y:S01]  /*59e0*/  HGMMA.64x32x16.F32 R168, gdesc[UR16].tnspB, R168, gsb0 ;  /* 0x4060000010a879f0 */ /* 0x000fe200080008a8 */
[----:B------:R-:W-:Y:S02]  /*59f0*/  UIADD3 UR18, UR27, 0x40, URZ ;  /* 0x000000401b127890 */ /* 0x000fe4000fffe03f */
[----:B------:R-:W-:Y:S01]  /*5a00*/  UIADD3 UR16, UR14, 0x10, URZ ;  /* 0x000000100e107890 */ /* 0x000fe2000fffe03f */
[----:B------:R-:W-:Y:S01]  /*5a10*/  UMOV UR19, 0x80000020 ;  /* 0x8000002000137882 */ /* 0x000fe20000000000 */
[----:B------:R-:W-:Y:S01]  /*5a20*/  UMOV UR17, 0x80 ;  /* 0x0000008000117882 */ /* 0x000fe20000000000 */
[----:B------:R-:W-:Y:S02]  /*5a30*/  WARPGROUP.DEPBAR.LE gsb0, 0x0 ;  /* 0x00008000000079c5 */ /* 0x000fe40000010000 */
[----:B------:R-:W-:-:S06]  /*5a40*/  WARPGROUP.ARRIVE ;  /* 0x00000000000079c5 */ /* 0x000fcc0000000000 */
        /* <DEDUP_REMOVED lines=42> */
[----:B------:R-:W-:Y:S03]  /*5cf0*/  HGMMA.64x32x16.F32 R168, gdesc[UR16].tnspB, R168, gsb0 ;  /* 0x4060000010a879f0 */ /* 0x000fe600080008a8 */
[----:B------:R-:W-:Y:S02]  /*5d00*/  WARPGROUP.DEPBAR.LE gsb0, 0x0 ;  /* 0x00008000000079c5 */ /* 0x000fe40000010000 */
[----:B------:R-:W-:Y:S05]  /*5d10*/  @!P2 BRA `(.L_x_30) ;  /* 0x000000000004a947 */ /* 0x000fea0003800000 */
[----:B------:R-:W-:Y:S01]  /*5d20*/  BPT.TRAP 0x1 ;  /* 0x000000040000795c */ /* 0x000fe20000300000 */
.L_x_30:
[----:B------:R-:W-:Y:S01]  /*5d30*/  ULEA UR14, UR5, UR39, 0x3 ;  /* 0x00000027050e7291 */ /* 0x000fe2000f8e183f */
[----:B--2---:R-:W-:-:S04]  /*5d40*/  MOV R0, UR12 ;  /* 0x0000000c00007c02 */ /* 0x004fc80008000f00 */
[----:B------:R-:W-:-:S04]  /*5d50*/  SHF.L.U32 R0, R0, 0x1f, RZ ;  /* 0x0000001f00007819 */ /* 0x000fc800000006ff */
[----:B------:R-:W2:Y:S02]  /*5d60*/  SYNCS.PHASECHK.TRANS64.TRYWAIT P1, [UR14+0x1c890], R0 ;  /* 0x01c89000ff0075a7 */ /* 0x000ea4000802014e */
[----:B--2---:R-:W-:Y:S05]  /*5d70*/  @!P1 BRA `(.L_x_31) ;  /* 0x0000004800889947 */ /* 0x004fea0003800000 */
.L_x_139:
[----:B------:R-:W-:Y:S05]  /*5d80*/  @!P2 BRA `(.L_x_32) ;  /* 0x000000000004a947 */ /* 0x000fea0003800000 */
[----:B------:R-:W-:Y:S01]  /*5d90*/  BPT.TRAP 0x1 ;  /* 0x000000040000795c */ /* 0x000fe20000300000 */
.L_x_32:
[----:B------:R-:W-:Y:S01]  /*5da0*/  SYNCS.ARRIVE.TRANS64.A1T0 RZ, [UR14+0x1c880], RZ ;  /* 0x01c880ffffff79a7 */ /* 0x000fe2000810000e */
[----:B------:R-:W-:Y:S05]  /*5db0*/  BRA `(.L_x_33) ;  /* 0x00000014000c7947 */ /* 0x000fea0003800000 */
.L_x_29:
[----:B------:R-:W-:Y:S01]  /*5dc0*/  ULEA UR14, UR36, UR37, 0x1 ;  /* 0x00000025240e7291 */ /* 0x000fe2000f8e083f */
[----:B--2---:R-:W-:-:S03]  /*5dd0*/  IMAD.U32 R0, RZ, RZ, UR21 ;  /* 0x00000015ff007e24 */ /* 0x004fc6000f8e00ff */
[----:B------:R-:W-:Y:S02]  /*5de0*/  ULEA UR14, UR14, UR24, 0x3 ;  /* 0x000000180e0e7291 */ /* 0x000fe4000f8e183f */
[----:B------:R-:W-:-:S07]  /*5df0*/  SHF.L.U32 R0, R0, 0x1f, RZ ;  /* 0x0000001f00007819 */ /* 0x000fce00000006ff */
[----:B---3--:R-:W2:Y:S02]  /*5e00*/  SYNCS.PHASECHK.TRANS64.TRYWAIT P1, [UR14], R0 ;  /* 0x00000000ff0075a7 */ /* 0x008ea4000802014e */
[----:B--2---:R-:W-:Y:S05]  /*5e10*/  @!P1 BRA `(.L_x_34) ;  /* 0x0000004800789947 */ /* 0x004fea0003800000 */
.L_x_140:
[----:B------:R-:W-:Y:S01]  /*5e20*/  UIADD3 UR14, UR39, 0x4000, URZ ;  /* 0x00004000270e7890 */ /* 0x000fe2000fffe03f */
[----:B------:R-:W-:Y:S01]  /*5e30*/  WARPGROUP.ARRIVE ;  /* 0x00000000000079c5 */ /* 0x000fe20000000000 */
[----:B------:R-:W-:Y:S02]  /*5e40*/  USHF.L.U32 UR15, UR20, 0x8, URZ ;  /* 0x00000008140f7899 */ /* 0x000fe4000800063f */
[----:B------:R-:W-:Y:S02]  /*5e50*/  USHF.R.U32.HI UR14, URZ, 0x4, UR14 ;  /* 0x000000043f0e7899 */ /* 0x000fe4000801160e */
[----:B------:R-:W-:Y:S02]  /*5e60*/  ULOP3.LUT UR32, UR15, 0x200, URZ, 0x3c, !UPT ;  /* 0x000002000f207892 */ /* 0x000fe4000f8e3c3f */
[----:B------:R-:W-:Y:S02]  /*5e70*/  ULOP3.LUT UR14, UR14, 0x3fff, URZ, 0xc0, !UPT ;  /* 0x00003fff0e0e7892 */ /* 0x000fe4000f8ec03f */
[----:B------:R-:W-:-:S02]  /*5e80*/  UIADD3 UR18, UR26, UR32, URZ ;  /* 0x000000201a127290 */ /* 0x000fc4000fffe03f */
[----:B------:R-:W-:Y:S01]  /*5e90*/  ULOP3.LUT UR29, UR14, 0x800000, URZ, 0xfc, !UPT ;  /* 0x008000000e1d7892 */ /* 0x000fe2000f8efc3f */
[----:B------:R-:W-:Y:S01]  /*5ea0*/  UMOV UR19, 0x80000020 ;  /* 0x8000002000137882 */ /* 0x000fe20000000000 */
[----:B------:R-:W-:Y:S02]  /*5eb0*/  UMOV UR17, 0x8 ;  /* 0x0000000800117882 */ /* 0x000fe40000000000 */
[----:B------:R-:W-:Y:S02]  /*5ec0*/  UIADD3 UR33, UR29, 0x40, URZ ;  /* 0x000000401d217890 */ /* 0x000fe4000fffe03f */
[----:B------:R-:W-:Y:S01]  /*5ed0*/  ULOP3.LUT UR14, UR14, 0x80000, URZ, 0xfc, !UPT ;  /* 0x000800000e0e7892 */ /* 0x000fe2000f8efc3f */
[----:B------:R-:W-:Y:S01]  /*5ee0*/  UMOV UR16, UR29 ;  /* 0x0000001d00107c82 */ /* 0x000fe20008000000 */
[----:B------:R-:W-:Y:S01]  /*5ef0*/  ULEA UR27, UR28, UR27, 0x9 ;  /* 0x0000001b1c1b7291 */ /* 0x000fe2000f8e483f */
[----:B------:R-:W-:Y:S02]  /*5f00*/  HGMMA.64x32x16.F32 R40, gdesc[UR16].tnspA.tnspB, RZ, !UPT, gsb0 ;  /* 0x60600000102879f0 */ /* 0x000fe4000c0008ff */
[----:B------:R-:W-:Y:S01]  /*5f10*/  UMOV UR16, UR33 ;  /* 0x0000002100107c82 */ /* 0x000fe20008000000 */
[----:B------:R-:W-:Y:S01]  /*5f20*/  UMOV UR17, 0x8 ;  /* 0x0000000800117882 */ /* 0x000fe20000000000 */
[----:B------:R-:W-:-:S02]  /*5f30*/  UIADD3 UR33, UR29, 0x140, URZ ;  /* 0x000001401d217890 */ /* 0x000fc4000fffe03f */
[----:B------:R-:W-:-:S06]  /*5f40*/  UISETP.NE.AND UP0, UPT, UR11, 0x3, UPT ;  /* 0x000000030b00788c */ /* 0x000fcc000bf05270 */
[----:B------:R-:W-:Y:S01]  /*5f50*/  PLOP3.LUT P1, PT, PT, PT, UP0, 0x80, 0x0 ;  /* 0x000000000000781c */ /* 0x000fe20003f2f008 */
[----:B------:R-:W-:Y:S02]  /*5f60*/  WARPGROUP.DEPBAR.LE gsb0, 0x0 ;  /* 0x00008000000079c5 */ /* 0x000fe40000010000 */
[----:B------:R-:W-:-:S06]  /*5f70*/  WARPGROUP.ARRIVE ;  /* 0x00000000000079c5 */ /* 0x000fcc0000000000 */
[----:B------:R-:W-:Y:S01]  /*5f80*/  HGMMA.64x32x16.F32 R24, gdesc[UR16].tnspA.tnspB, RZ, !UPT, gsb0 ;  /* 0x60600000101879f0 */ /* 0x000fe2000c0008ff */
[----:B------:R-:W-:Y:S02]  /*5f90*/  UIADD3 UR18, UR32, 0x40, UR26 ;  /* 0x0000004020127890 */ /* 0x000fe4000fffe01a */
[----:B------:R-:W-:Y:S01]  /*5fa0*/  UIADD3 UR16, UR29, 0x100, URZ ;  /* 0x000001001d107890 */ /* 0x000fe2000fffe03f */
[----:B------:R-:W-:Y:S01]  /*5fb0*/  UMOV UR19, 0x80000020 ;  /* 0x8000002000137882 */ /* 0x000fe20000000000 */
[----:B------:R-:W-:Y:S01]  /*5fc0*/  UMOV UR17, 0x8 ;  /* 0x0000000800117882 */ /* 0x000fe20000000000 */
[----:B------:R-:W-:Y:S02]  /*5fd0*/  WARPGROUP.DEPBAR.LE gsb0, 0x0 ;  /* 0x00008000000079c5 */ /* 0x000fe40000010000 */
[----:B------:R-:W-:-:S06]  /*5fe0*/  WARPGROUP.ARRIVE ;  /* 0x00000000000079c5 */ /* 0x000fcc0000000000 */
[----:B------:R-:W-:Y:S01]  /*5ff0*/  HGMMA.64x32x16.F32 R40, gdesc[UR16].tnspA.tnspB, R40, gsb0 ;  /* 0x60600000102879f0 */ /* 0x000fe20008000828 */
[----:B------:R-:W-:Y:S01]  /*6000*/  UMOV UR16, UR33 ;  /* 0x0000002100107c82 */ /* 0x000fe20008000000 */
[----:B------:R-:W-:Y:S01]  /*6010*/  UMOV UR17, 0x8 ;  /* 0x0000000800117882 */ /* 0x000fe20000000000 */
[----:B------:R-:W-:Y:S01]  /*6020*/  UIADD3 UR33, UR29, 0x240, URZ ;  /* 0x000002401d217890 */ /* 0x000fe2000fffe03f */
[----:B------:R-:W-:Y:S02]  /*6030*/  WARPGROUP.DEPBAR.LE gsb0, 0x0 ;  /* 0x00008000000079c5 */ /* 0x000fe40000010000 */
[----:B------:R-:W-:-:S06]  /*6040*/  WARPGROUP.ARRIVE ;  /* 0x00000000000079c5 */ /* 0x000fcc0000000000 */
[----:B------:R-:W-:Y:S01]  /*6050*/  HGMMA.64x32x16.F32 R24, gdesc[UR16].tnspA.tnspB, R24, gsb0 ;  /* 0x60600000101879f0 */ /* 0x000fe20008000818 */
        /* <DEDUP_REMOVED lines=9> */
[----:B------:R-:W-:Y:S02]  /*60f0*/  WARPGROUP.DEPBAR.LE gsb0, 0x0 ;  /* 0x00008000000079c5 */ /* 0x000fe40000010000 */
[----:B------:R-:W-:-:S06]  /*6100*/  WARPGROUP.ARRIVE ;  /* 0x00000000000079c5 */ /* 0x000fcc0000000000 */
[----:B------:R-:W-:Y:S01]  /*6110*/  HGMMA.64x32x16.F32 R24, gdesc[UR16].tnspA.tnspB, R24, gsb0 ;  /* 0x60600000101879f0 */ /* 0x000fe20008000818 */
[----:B------:R-:W-:Y:S02]  /*6120*/  UIADD3 UR18, UR32, 0xc0, UR26 ;  /* 0x000000c020127890 */ /* 0x000fe4000fffe01a */
[----:B------:R-:W-:Y:S01]  /*6130*/  UIADD3 UR16, UR29, 0x300, URZ ;  /* 0x000003001d107890 */ /* 0x000fe2000fffe03f */
[----:B------:R-:W-:Y:S01]  /*6140*/  UMOV UR19, 0x80000020 ;  /* 0x8000002000137882 */ /* 0x000fe20000000000 */
[----:B------:R-:W-:Y:S01]  /*6150*/  UMOV UR17, 0x8 ;  /* 0x0000000800117882 */ /* 0x000fe20000000000 */
[----:B------:R-:W-:Y:S01]  /*6160*/  UIADD3 UR32, UR29, 0x340, URZ ;  /* 0x000003401d207890 */ /* 0x000fe2000fffe03f */
        /* <DEDUP_REMOVED lines=9> */
[----:B------:R-:W-:Y:S02]  /*6200*/  UIADD3 UR18, UR26, UR15, URZ ;  /* 0x0000000f1a127290 */ /* 0x000fe4000fffe03f */
        /* <DEDUP_REMOVED lines=41> */
[----:B------:R-:W-:Y:S02]  /*64a0*/  UIADD3 UR29, UR29, 0x740, URZ ;  /* 0x000007401d1d7890 */ /* 0x000fe4000fffe03f */
[----:B------:R-:W-:Y:S01]  /*64b0*/  UIADD3 UR15, UR14, 0x400, URZ ;  /* 0x000004000e0f7890 */ /* 0x000fe2000fffe03f */
        /* <DEDUP_REMOVED lines=8> */
[----:B------:R-:W-:Y:S01]  /*6540*/  UMOV UR18, UR27 ;  /* 0x0000001b00127c82 */ /* 0x000fe20008000000 */
[----:B------:R-:W-:Y:S01]  /*6550*/  UMOV UR19, 0x80000020 ;  /* 0x8000002000137882 */ /* 0x000fe20000000000 */
[----:B------:R-:W-:Y:S01]  /*6560*/  UMOV UR16, UR15 ;  /* 0x0000000f00107c82 */ /* 0x000fe20008000000 */
        /* <DEDUP_REMOVED lines=50> */
[----:B------:R-:W-:-:S04]  /*6890*/  USHF.L.U32 UR14, UR36, 0x1, URZ ;  /* 0x00000001240e7899 */ /* 0x000fc8000800063f */
[----:B------:R-:W-:-:S04]  /*68a0*/  ULOP3.LUT UR25, UR14, 0xfffffffe, UR25, 0xe2, !UPT ;  /* 0xfffffffe0e197892 */ /* 0x000fc8000f8ee219 */
[----:B------:R-:W-:Y:S01]  /*68b0*/  ULEA UR25, UR25, UR24, 0x3 ;  /* 0x0000001819197291 */ /* 0x000fe2000f8e183f */
[----:B------:R-:W-:Y:S02]  /*68c0*/  WARPGROUP.DEPBAR.LE gsb0, 0x0 ;  /* 0x00008000000079c5 */ /* 0x000fe40000010000 */
[----:B------:R-:W-:-:S06]  /*68d0*/  WARPGROUP.ARRIVE ;  /* 0x00000000000079c5 */ /* 0x000fcc0000000000 */
[----:B------:R-:W-:Y:S03]  /*68e0*/  HGMMA.64x32x16.F32 R168, gdesc[UR16].tnspB, R168, gsb0 ;  /* 0x4060000010a879f0 */ /* 0x000fe600080008a8 */
[----:B------:R-:W-:Y:S02]  /*68f0*/  WARPGROUP.DEPBAR.LE gsb0, 0x0 ;  /* 0x00008000000079c5 */ /* 0x000fe40000010000 */
[----:B------:R-:W-:Y:S01]  /*6900*/  SYNCS.ARRIVE.TRANS64.A1T0 RZ, [UR25], RZ ;  /* 0x000000ffffff79a7 */ /* 0x000fe20008100019 */
[----:B------:R-:W-:Y:S05]  /*6910*/  @!P1 BRA `(.L_x_35) ;  /* 0x0000000000049947 */ /* 0x000fea0003800000 */
[----:B------:R-:W-:Y:S01]  /*6920*/  BPT.TRAP 0x1 ;  /* 0x000000040000795c */ /* 0x000fe20000300000 */
.L_x_35:
[----:B------:R-:W-:Y:S01]  /*6930*/  ULEA UR18, UR5, UR39, 0x3 ;  /* 0x0000002705127291 */ /* 0x000fe2000f8e183f */
[----:B-1----:R-:W-:-:S05]  /*6940*/  IMAD.U32 R0, RZ, RZ, UR12 ;  /* 0x0000000cff007e24 */ /* 0x002fca000f8e00ff */
[----:B------:R-:W-:-:S04]  /*6950*/  SHF.L.U32 R0, R0, 0x1f, RZ ;  /* 0x0000001f00007819 */ /* 0x000fc800000006ff */
[----:B------:R-:W1:Y:S02]  /*6960*/  SYNCS.PHASECHK.TRANS64.TRYWAIT P2, [UR18+0x1c890], R0 ;  /* 0x01c89000ff0075a7 */ /* 0x000e640008040152 */
[----:B-1----:R-:W-:Y:S05]  /*6970*/  @!P2 BRA `(.L_x_36) ;  /* 0x0000003c00b8a947 */ /* 0x002fea0003800000 */
.L_x_141:
[----:B------:R-:W2:Y:S01]  /*6980*/  S2UR UR16, SR_SWINHI ;  /* 0x00000000001079c3 */ /* 0x000ea20000002f00 */
[----:B------:R-:W-:-:S04]  /*6990*/  USHF.L.U32 UR14, UR5, 0xc, URZ ;  /* 0x0000000c050e7899 */ /* 0x000fc8000800063f */
[----:B------:R-:W-:Y:S02]  /*69a0*/  USHF.R.S32.HI UR17, URZ, 0x1f, UR14 ;  /* 0x0000001f3f117899 */ /* 0x000fe4000801140e */
[----:B-1----:R-:W-:-:S04]  /*69b0*/  IADD3 R0, P2, R194, UR14, RZ ;  /* 0x0000000ec2007c10 */ /* 0x002fc8000ff5e0ff */
[----:B------:R-:W-:Y:S01]  /*69c0*/  LEA.HI.X.SX32 R3, R194, UR17, 0x1, P2 ;  /* 0x00000011c2037c11 */ /* 0x000fe200090f0eff */
[----:B------:R-:W-:Y:S01]  /*69d0*/  UMOV UR14, UR39 ;  /* 0x00000027000e7c82 */ /* 0x000fe20008000000 */
[----:B--2---:R-:W-:Y:S01]  /*69e0*/  UMOV UR15, UR16 ;  /* 0x00000010000f7c82 */ /* 0x004fe20008000000 */
[----:B------:R-:W-:-:S04]  /*69f0*/  LEA R65, P2, R0, UR14, 0x2 ;  /* 0x0000000e00417c11 */ /* 0x000fc8000f8410ff */
[----:B------:R-:W-:Y:S02]  /*6a00*/  LEA.HI.X R0, R0, UR15, R3, 0x2, P2 ;  /* 0x0000000f00007c11 */ /* 0x000fe400090f1403 */
[C---:B------:R-:W-:Y:S02]  /*6a10*/  IADD3 R3, P6, R65.reuse, 0x14000, RZ ;  /* 0x0001400041037810 */ /* 0x040fe40007fde0ff */
[----:B------:R-:W-:Y:S02]  /*6a20*/  IADD3 R5, P5, R65, 0x14400, RZ ;  /* 0x0001440041057810 */ /* 0x000fe40007fbe0ff */
[----:B------:R-:W-:Y:S02]  /*6a30*/  LOP3.LUT R2, R3, 0x380, RZ, 0xc0, !PT ;  /* 0x0000038003027812 */ /* 0x000fe400078ec0ff */
[----:B------:R-:W-:Y:S02]  /*6a40*/  IADD3 R7, P2, R65, 0x14020, RZ ;  /* 0x0001402041077810 */ /* 0x000fe40007f5e0ff */
[----:B------:R-:W-:-:S02]  /*6a50*/  SHF.R.U64 R2, R2, 0x3, RZ ;  /* 0x0000000302027819 */ /* 0x000fc400000012ff */
[C---:B------:R-:W-:Y:S02]  /*6a60*/  IADD3 R9, P4, R65.reuse, 0x14420, RZ ;  /* 0x0001442041097810 */ /* 0x040fe40007f9e0ff */
[----:B------:R-:W-:Y:S01]  /*6a70*/  LOP3.LUT R2, R2, R3, RZ, 0x3c, !PT ;  /* 0x0000000302027212 */ /* 0x000fe200078e3cff */
[----:B------:R-:W-:Y:S01]  /*6a80*/  IMAD.X R3, RZ, RZ, R0, P6 ;  /* 0x000000ffff037224 */ /* 0x000fe200030e0600 */
[----:B------:R-:W-:Y:S02]  /*6a90*/  IADD3 R11, P3, R65, 0x14040, RZ ;  /* 0x00014040410b7810 */ /* 0x000fe40007f7e0ff */
[----:B------:R-:W-:Y:S02]  /*6aa0*/  LOP3.LUT R4, R5, 0x380, RZ, 0xc0, !PT ;  /* 0x0000038005047812 */ /* 0x000fe400078ec0ff */
[----:B------:R-:W-:Y:S01]  /*6ab0*/  IADD3 R13, P6, R65, 0x14440, RZ ;  /* 0x00014440410d7810 */ /* 0x000fe20007fde0ff */
[----:B------:R1:W-:Y:S01]  /*6ac0*/  ST.E desc[UR30][R2.64], R40 ;  /* 0x0000002802007985 */ /* 0x0003e2000c10191e */
[----:B------:R-:W-:-:S02]  /*6ad0*/  LOP3.LUT R6, R7, 0x380, RZ, 0xc0, !PT ;  /* 0x0000038007067812 */ /* 0x000fc400078ec0ff */
[----:B------:R-:W-:Y:S01]  /*6ae0*/  LOP3.LUT R8, R9, 0x380, RZ, 0xc0, !PT ;  /* 0x0000038009087812 */ /* 0x000fe200078ec0ff */
[----:B------:R1:W-:Y:S01]  /*6af0*/  ST.E desc[UR30][R2.64+0x4], R41 ;  /* 0x0000042902007985 */ /* 0x0003e2000c10191e */
[----:B------:R-:W-:Y:S02]  /*6b00*/  LOP3.LUT R10, R11, 0x380, RZ, 0xc0, !PT ;  /* 0x000003800b0a7812 */ /* 0x000fe400078ec0ff */
[----:B------:R-:W-:Y:S02]  /*6b10*/  SHF.R.U64 R4, R4, 0x3, RZ ;  /* 0x0000000304047819 */ /* 0x000fe400000012ff */
[----:B------:R-:W-:Y:S02]  /*6b20*/  LOP3.LUT R12, R13, 0x380, RZ, 0xc0, !PT ;  /* 0x000003800d0c7812 */ /* 0x000fe400078ec0ff */
[----:B------:R-:W-:Y:S02]  /*6b30*/  SHF.R.U64 R6, R6, 0x3, RZ ;  /* 0x0000000306067819 */ /* 0x000fe400000012ff */
[----:B------:R-:W-:-:S02]  /*6b40*/  SHF.R.U64 R8, R8, 0x3, RZ ;  /* 0x0000000308087819 */ /* 0x000fc400000012ff */
[----:B------:R-:W-:Y:S02]  /*6b50*/  SHF.R.U64 R10, R10, 0x3, RZ ;  /* 0x000000030a0a7819 */ /* 0x000fe400000012ff */
[----:B------:R-:W-:Y:S01]  /*6b60*/  LOP3.LUT R4, R4, R5, RZ, 0x3c, !PT ;  /* 0x0000000504047212 */ /* 0x000fe200078e3cff */
[--C-:B------:R-:W-:Y:S01]  /*6b70*/  IMAD.X R5, RZ, RZ, R0.reuse, P5 ;  /* 0x000000ffff057224 */ /* 0x100fe200028e0600 */
[----:B------:R-:W-:Y:S02]  /*6b80*/  SHF.R.U64 R12, R12, 0x3, RZ ;  /* 0x000000030c0c7819 */ /* 0x000fe400000012ff */
[----:B------:R-:W-:Y:S01]  /*6b90*/  LOP3.LUT R6, R6, R7, RZ, 0x3c, !PT ;  /* 0x0000000706067212 */ /* 0x000fe200078e3cff */
[----:B------:R-:W-:Y:S01]  /*6ba0*/  IMAD.X R7, RZ, RZ, R0, P2 ;  /* 0x000000ffff077224 */ /* 0x000fe200010e0600 */
[----:B------:R-:W-:Y:S01]  /*6bb0*/  LOP3.LUT R8, R8, R9, RZ, 0x3c, !PT ;  /* 0x0000000908087212 */ /* 0x000fe200078e3cff */
[----:B------:R1:W-:Y:S01]  /*6bc0*/  ST.E desc[UR30][R4.64], R42 ;  /* 0x0000002a04007985 */ /* 0x0003e2000c10191e */
[----:B------:R-:W-:-:S02]  /*6bd0*/  IADD3 R15, P5, R65, 0x14060, RZ ;  /* 0x00014060410f7810 */ /* 0x000fc40007fbe0ff */
[C---:B------:R-:W-:Y:S01]  /*6be0*/  IADD3 R17, P2, R65.reuse, 0x14460, RZ ;  /* 0x0001446041117810 */ /* 0x040fe20007f5e0ff */
[----:B------:R1:W-:Y:S01]  /*6bf0*/  ST.E desc[UR30][R4.64+0x4], R43 ;  /* 0x0000042b04007985 */ /* 0x0003e2000c10191e */
[----:B------:R-:W-:Y:S01]  /*6c00*/  LOP3.LUT R10, R10, R11, RZ, 0x3c, !PT ;  /* 0x0000000b0a0a7212 */ /* 0x000fe200078e3cff */
[--C-:B------:R-:W-:Y:S01]  /*6c10*/  IMAD.X R11, RZ, RZ, R0.reuse, P3 ;  /* 0x000000ffff0b7224 */ /* 0x100fe200018e0600 */
[----:B------:R-:W-:Y:S01]  /*6c20*/  IADD3.X R9, RZ, R0, RZ, P4, !PT ;  /* 0x00000000ff097210 */ /* 0x000fe200027fe4ff */
[----:B------:R1:W-:Y:S01]  /*6c30*/  ST.E desc[UR30][R6.64], R44 ;  /* 0x0000002c06007985 */ /* 0x0003e2000c10191e */
[----:B------:R-:W-:Y:S01]  /*6c40*/  LOP3.LUT R12, R12, R13, RZ, 0x3c, !PT ;  /* 0x0000000d0c0c7212 */ /* 0x000fe200078e3cff */
[----:B------:R-:W-:Y:S01]  /*6c50*/  IMAD.X R13, RZ, RZ, R0, P6 ;  /* 0x000000ffff0d7224 */ /* 0x000fe200030e0600 */
[C---:B------:R-:W-:Y:S01]  /*6c60*/  IADD3 R19, P4, R65.reuse, 0x16000, RZ ;  /* 0x0001600041137810 */ /* 0x040fe20007f9e0ff */
[----:B------:R1:W-:Y:S01]  /*6c70*/  ST.E desc[UR30][R6.64+0x4], R45 ;  /* 0x0000042d06007985 */ /* 0x0003e2000c10191e */
[----:B------:R-:W-:-:S02]  /*6c80*/  IADD3 R21, P3, R65, 0x16400, RZ ;  /* 0x0001640041157810 */ /* 0x000fc40007f7e0ff */
[----:B------:R-:W-:Y:S01]  /*6c90*/  LOP3.LUT R14, R15, 0x380, RZ, 0xc0, !PT ;  /* 0x000003800f0e7812 */ /* 0x000fe200078ec0ff */
[----:B------:R1:W-:Y:S01]  /*6ca0*/  ST.E desc[UR30][R8.64], R46 ;  /* 0x0000002e08007985 */ /* 0x0003e2000c10191e */
[----:B------:R-:W-:Y:S02]  /*6cb0*/  IADD3 R23, P6, R65, 0x16020, RZ ;  /* 0x0001602041177810 */ /* 0x000fe40007fde0ff */
[----:B------:R-:W-:Y:S01]  /*6cc0*/  LOP3.LUT R16, R17, 0x380, RZ, 0xc0, !PT ;  /* 0x0000038011107812 */ /* 0x000fe200078ec0ff */
[----:B------:R1:W-:Y:S01]  /*6cd0*/  ST.E desc[UR30][R8.64+0x4], R47 ;  /* 0x0000042f08007985 */ /* 0x0003e2000c10191e */
[----:B------:R-:W-:Y:S02]  /*6ce0*/  LOP3.LUT R18, R19, 0x380, RZ, 0xc0, !PT ;  /* 0x0000038013127812 */ /* 0x000fe400078ec0ff */
[----:B------:R-:W-:Y:S01]  /*6cf0*/  LOP3.LUT R20, R21, 0x380, RZ, 0xc0, !PT ;  /* 0x0000038015147812 */ /* 0x000fe200078ec0ff */
[----:B------:R1:W-:Y:S01]  /*6d00*/  ST.E desc[UR30][R10.64], R48 ;  /* 0x000000300a007985 */ /* 0x0003e2000c10191e */
[----:B------:R-:W-:-:S02]  /*6d10*/  SHF.R.U64 R14, R14, 0x3, RZ ;  /* 0x000000030e0e7819 */ /* 0x000fc400000012ff */
[----:B------:R-:W-:Y:S01]  /*6d20*/  LOP3.LUT R22, R23, 0x380, RZ, 0xc0, !PT ;  /* 0x0000038017167812 */ /* 0x000fe200078ec0ff */
[----:B------:R1:W-:Y:S01]  /*6d30*/  ST.E desc[UR30][R10.64+0x4], R49 ;  /* 0x000004310a007985 */ /* 0x0003e2000c10191e */
[----:B------:R-:W-:Y:S02]  /*6d40*/  SHF.R.U64 R16, R16, 0x3, RZ ;  /* 0x0000000310107819 */ /* 0x000fe400000012ff */
[----:B------:R-:W-:Y:S01]  /*6d50*/  SHF.R.U64 R18, R18, 0x3, RZ ;  /* 0x0000000312127819 */ /* 0x000fe200000012ff */
[----:B------:R1:W-:Y:S01]  /*6d60*/  ST.E desc[UR30][R12.64], R50 ;  /* 0x000000320c007985 */ /* 0x0003e2000c10191e */
[----:B------:R-:W-:Y:S02]  /*6d70*/  SHF.R.U64 R20, R20, 0x3, RZ ;  /* 0x0000000314147819 */ /* 0x000fe400000012ff */
[----:B------:R-:W-:Y:S01]  /*6d80*/  LOP3.LUT R14, R14, R15, RZ, 0x3c, !PT ;  /* 0x0000000f0e0e7212 */ /* 0x000fe200078e3cff */
[--C-:B------:R-:W-:Y:S01]  /*6d90*/  IMAD.X R15, RZ, RZ, R0.reuse, P5 ;  /* 0x000000ffff0f7224 */ /* 0x100fe200028e0600 */
[----:B------:R-:W-:Y:S01]  /*6da0*/  SHF.R.U64 R22, R22, 0x3, RZ ;  /* 0x0000000316167819 */ /* 0x000fe200000012ff */
[----:B------:R1:W-:Y:S01]  /*6db0*/  ST.E desc[UR30][R12.64+0x4], R51 ;  /* 0x000004330c007985 */ /* 0x0003e2000c10191e */
[----:B------:R-:W-:Y:S01]  /*6dc0*/  LOP3.LUT R16, R16, R17, RZ, 0x3c, !PT ;  /* 0x0000001110107212 */ /* 0x000fe200078e3cff */
[--C-:B------:R-:W-:Y:S01]  /*6dd0*/  IMAD.X R17, RZ, RZ, R0.reuse, P2 ;  /* 0x000000ffff117224 */ /* 0x100fe200010e0600 */
[C---:B------:R-:W-:Y:S01]  /*6de0*/  IADD3 R57, P5, R65.reuse, 0x16420, RZ ;  /* 0x0001642041397810 */ /* 0x040fe20007fbe0ff */
[----:B------:R1:W-:Y:S01]  /*6df0*/  ST.E desc[UR30][R14.64], R52 ;  /* 0x000000340e007985 */ /* 0x0003e2000c10191e */
[----:B------:R-:W-:Y:S01]  /*6e00*/  LOP3.LUT R18, R18, R19, RZ, 0x3c, !PT ;  /* 0x0000001312127212 */ /* 0x000fe200078e3cff */
[----:B------:R-:W-:Y:S01]  /*6e10*/  IMAD.X R19, RZ, RZ, R0, P4 ;  /* 0x000000ffff137224 */ /* 0x000fe200020e0600 */
[----:B------:R-:W-:Y:S01]  /*6e20*/  LOP3.LUT R20, R20, R21, RZ, 0x3c, !PT ;  /* 0x0000001514147212 */ /* 0x000fe200078e3cff */
[----:B------:R1:W-:Y:S01]  /*6e30*/  ST.E desc[UR30][R14.64+0x4], R53 ;  /* 0x000004350e007985 */ /* 0x0003e2000c10191e */
[----:B------:R-:W-:-:S02]  /*6e40*/  IADD3 R59, P2, R65, 0x16040, RZ ;  /* 0x00016040413b7810 */ /* 0x000fc40007f5e0ff */
[----:B------:R-:W-:Y:S01]  /*6e50*/  LOP3.LUT R22, R22, R23, RZ, 0x3c, !PT ;  /* 0x0000001716167212 */ /* 0x000fe200078e3cff */
[----:B------:R-:W-:Y:S01]  /*6e60*/  IMAD.X R23, RZ, RZ, R0, P6 ;  /* 0x000000ffff177224 */ /* 0x000fe200030e0600 */
[C---:B------:R-:W-:Y:S01]  /*6e70*/  IADD3 R61, P4, R65.reuse, 0x16440, RZ ;  /* 0x00016440413d7810 */ /* 0x040fe20007f9e0ff */
[----:B------:R1:W-:Y:S01]  /*6e80*/  ST.E desc[UR30][R16.64], R54 ;  /* 0x0000003610007985 */ /* 0x0003e2000c10191e */
[----:B------:R-:W-:Y:S02]  /*6e90*/  IADD3.X R21, RZ, R0, RZ, P3, !PT ;  /* 0x00000000ff157210 */ /* 0x000fe40001ffe4ff */
[----:B------:R-:W-:Y:S01]  /*6ea0*/  IADD3 R63, P3, R65, 0x16060, RZ ;  /* 0x00016060413f7810 */ /* 0x000fe20007f7e0ff */
[----:B------:R1:W-:Y:S01]  /*6eb0*/  ST.E desc[UR30][R16.64+0x4], R55 ;  /* 0x0000043710007985 */ /* 0x0003e2000c10191e */
[----:B------:R-:W-:Y:S02]  /*6ec0*/  LOP3.LUT R56, R57, 0x380, RZ, 0xc0, !PT ;  /* 0x0000038039387812 */ /* 0x000fe400078ec0ff */
[----:B------:R-:W-:Y:S01]  /*6ed0*/  IADD3 R65, P6, R65, 0x16460, RZ ;  /* 0x0001646041417810 */ /* 0x000fe20007fde0ff */
[----:B------:R1:W-:Y:S01]  /*6ee0*/  ST.E desc[UR30][R18.64], R24 ;  /* 0x0000001812007985 */ /* 0x0003e2000c10191e */
[----:B------:R-:W-:-:S02]  /*6ef0*/  LOP3.LUT R58, R59, 0x380, RZ, 0xc0, !PT ;  /* 0x000003803b3a7812 */ /* 0x000fc400078ec0ff */
[----:B------:R-:W-:Y:S01]  /*6f00*/  LOP3.LUT R60, R61, 0x380, RZ, 0xc0, !PT ;  /* 0x000003803d3c7812 */ /* 0x000fe200078ec0ff */
[----:B------:R1:W-:Y:S01]  /*6f10*/  ST.E desc[UR30][R18.64+0x4], R25 ;  /* 0x0000041912007985 */ /* 0x0003e2000c10191e */
[----:B------:R-:W-:Y:S02]  /*6f20*/  LOP3.LUT R62, R63, 0x380, RZ, 0xc0, !PT ;  /* 0x000003803f3e7812 */ /* 0x000fe400078ec0ff */
[----:B------:R-:W-:Y:S01]  /*6f30*/  SHF.R.U64 R56, R56, 0x3, RZ ;  /* 0x0000000338387819 */ /* 0x000fe200000012ff */
[----:B------:R1:W-:Y:S01]  /*6f40*/  ST.E desc[UR30][R20.64], R26 ;  /* 0x0000001a14007985 */ /* 0x0003e2000c10191e */
[----:B------:R-:W-:Y:S02]  /*6f50*/  LOP3.LUT R64, R65, 0x380, RZ, 0xc0, !PT ;  /* 0x0000038041407812 */ /* 0x000fe400078ec0ff */
[----:B------:R-:W-:Y:S01]  /*6f60*/  SHF.R.U64 R58, R58, 0x3, RZ ;  /* 0x000000033a3a7819 */ /* 0x000fe200000012ff */
[----:B------:R1:W-:Y:S01]  /*6f70*/  ST.E desc[UR30][R20.64+0x4], R27 ;  /* 0x0000041b14007985 */ /* 0x0003e2000c10191e */
[----:B------:R-:W-:-:S02]  /*6f80*/  SHF.R.U64 R60, R60, 0x3, RZ ;  /* 0x000000033c3c7819 */ /* 0x000fc400000012ff */
[----:B------:R-:W-:Y:S01]  /*6f90*/  SHF.R.U64 R62, R62, 0x3, RZ ;  /* 0x000000033e3e7819 */ /* 0x000fe200000012ff */
[----:B------:R1:W-:Y:S01]  /*6fa0*/  ST.E desc[UR30][R22.64], R28 ;  /* 0x0000001c16007985 */ /* 0x0003e2000c10191e */
[----:B------:R-:W-:Y:S01]  /*6fb0*/  LOP3.LUT R56, R56, R57, RZ, 0x3c, !PT ;  /* 0x0000003938387212 */ /* 0x000fe200078e3cff */
[--C-:B------:R-:W-:Y:S01]  /*6fc0*/  IMAD.X R57, RZ, RZ, R0.reuse, P5 ;  /* 0x000000ffff397224 */ /* 0x100fe200028e0600 */
[----:B------:R-:W-:Y:S01]  /*6fd0*/  SHF.R.U64 R64, R64, 0x3, RZ ;  /* 0x0000000340407819 */ /* 0x000fe200000012ff */
[----:B------:R1:W-:Y:S01]  /*6fe0*/  ST.E desc[UR30][R22.64+0x4], R29 ;  /* 0x0000041d16007985 */ /* 0x0003e2000c10191e */
[----:B------:R-:W-:Y:S01]  /*6ff0*/  LOP3.LUT R58, R58, R59, RZ, 0x3c, !PT ;  /* 0x0000003b3a3a7212 */ /* 0x000fe200078e3cff */
[--C-:B------:R-:W-:Y:S01]  /*7000*/  IMAD.X R59, RZ, RZ, R0.reuse, P2 ;  /* 0x000000ffff3b7224 */ /* 0x100fe200010e0600 */
[----:B------:R-:W-:Y:S01]  /*7010*/  LOP3.LUT R60, R60, R61, RZ, 0x3c, !PT ;  /* 0x0000003d3c3c7212 */ /* 0x000fe200078e3cff */
[--C-:B------:R-:W-:Y:S01]  /*7020*/  IMAD.X R61, RZ, RZ, R0.reuse, P4 ;  /* 0x000000ffff3d7224 */ /* 0x100fe200020e0600 */
[----:B------:R-:W-:Y:S01]  /*7030*/  LOP3.LUT R62, R62, R63, RZ, 0x3c, !PT ;  /* 0x0000003f3e3e7212 */ /* 0x000fe200078e3cff */
[----:B------:R-:W-:Y:S01]  /*7040*/  IMAD.X R63, RZ, RZ, R0, P3 ;  /* 0x000000ffff3f7224 */ /* 0x000fe200018e0600 */
[----:B------:R-:W-:Y:S01]  /*7050*/  LOP3.LUT R64, R64, R65, RZ, 0x3c, !PT ;  /* 0x0000004140407212 */ /* 0x000fe200078e3cff */
[----:B------:R1:W-:Y:S01]  /*7060*/  ST.E desc[UR30][R56.64], R30 ;  /* 0x0000001e38007985 */ /* 0x0003e2000c10191e */
[----:B------:R-:W-:-:S03]  /*7070*/  IADD3.X R65, RZ, R0, RZ, P6, !PT ;  /* 0x00000000ff417210 */ /* 0x000fc600037fe4ff */
[----:B------:R1:W-:Y:S04]  /*7080*/  ST.E desc[UR30][R56.64+0x4], R31 ;  /* 0x0000041f38007985 */ /* 0x0003e8000c10191e */
[----:B------:R1:W-:Y:S04]  /*7090*/  ST.E desc[UR30][R58.64], R32 ;  /* 0x000000203a007985 */ /* 0x0003e8000c10191e */
[----:B------:R1:W-:Y:S04]  /*70a0*/  ST.E desc[UR30][R58.64+0x4], R33 ;  /* 0x000004213a007985 */ /* 0x0003e8000c10191e */
[----:B------:R1:W-:Y:S04]  /*70b0*/  ST.E desc[UR30][R60.64], R34 ;  /* 0x000000223c007985 */ /* 0x0003e8000c10191e */
[----:B------:R1:W-:Y:S04]  /*70c0*/  ST.E desc[UR30][R60.64+0x4], R35 ;  /* 0x000004233c007985 */ /* 0x0003e8000c10191e */
[----:B------:R1:W-:Y:S04]  /*70d0*/  ST.E desc[UR30][R62.64], R36 ;  /* 0x000000243e007985 */ /* 0x0003e8000c10191e */
[----:B------:R1:W-:Y:S04]  /*70e0*/  ST.E desc[UR30][R62.64+0x4], R37 ;  /* 0x000004253e007985 */ /* 0x0003e8000c10191e */
[----:B------:R1:W-:Y:S04]  /*70f0*/  ST.E desc[UR30][R64.64], R38 ;  /* 0x0000002640007985 */ /* 0x0003e8000c10191e */
[----:B------:R1:W-:Y:S01]  /*7100*/  ST.E desc[UR30][R64.64+0x4], R39 ;  /* 0x0000042740007985 */ /* 0x0003e2000c10191e */
[----:B------:R-:W-:Y:S01]  /*7110*/  @!PT LDS RZ, [RZ] ;  /* 0x00000000fffff984 */ /* 0x000fe20000000800 */
[----:B------:R-:W-:Y:S01]  /*7120*/  @!PT LDS RZ, [RZ] ;  /* 0x00000000fffff984 */ /* 0x000fe20000000800 */
[----:B------:R-:W-:Y:S01]  /*7130*/  @!PT LDS RZ, [RZ] ;  /* 0x00000000fffff984 */ /* 0x000fe20000000800 */
[----:B------:R-:W-:Y:S01]  /*7140*/  @!PT LDS RZ, [RZ] ;  /* 0x00000000fffff984 */ /* 0x000fe20000000800 */
[----:B------:R2:W-:Y:S06]  /*7150*/  MEMBAR.ALL.CTA ;  /* 0x0000000000007992 */ /* 0x0005ec0000008000 */
[----:B--2---:R-:W2:Y:S01]  /*7160*/  FENCE.VIEW.ASYNC.S ;  /* 0x00000000000073c6 */ /* 0x004ea20000000000 */
[----:B------:R-:W-:Y:S05]  /*7170*/  @!P1 BRA `(.L_x_37) ;  /* 0x0000000000049947 */ /* 0x000fea0003800000 */
[----:B------:R-:W-:Y:S01]  /*7180*/  BPT.TRAP 0x1 ;  /* 0x000000040000795c */ /* 0x000fe20000300000 */
.L_x_37:
[----:B--2---:R-:W-:Y:S01]  /*7190*/  SYNCS.ARRIVE.TRANS64.A1T0 RZ, [UR18+0x1c880], RZ ;  /* 0x01c880ffffff79a7 */ /* 0x004fe20008100012 */
[----:B------:R-:W-:-:S04]  /*71a0*/  UIADD3 UR36, UR36, 0x1, URZ ;  /* 0x0000000124247890 */ /* 0x000fc8000fffe03f */
[----:B------:R-:W-:-:S04]  /*71b0*/  UISETP.NE.AND UP0, UPT, UR36, 0x2, UPT ;  /* 0x000000022400788c */ /* 0x000fc8000bf05270 */
[----:B------:R-:W-:Y:S02]  /*71c0*/  USEL UR14, URZ, 0x1, UP0 ;  /* 0x000000013f0e7887 */ /* 0x000fe40008000000 */
[----:B------:R-:W-:Y:S02]  /*71d0*/  USEL UR36, UR36, URZ, UP0 ;  /* 0x0000003f24247287 */ /* 0x000fe40008000000 */
[----:B------:R-:W-:-:S12]  /*71e0*/  ULOP3.LUT UR21, UR21, UR14, URZ, 0x3c, !UPT ;  /* 0x0000000e15157292 */ /* 0x000fd8000f8e3c3f */
.L_x_33:
[----:B------:R-:W-:Y:S02]  /*71f0*/  UIADD3 UR14, UR5, 0x1, URZ ;  /* 0x00000001050e7890 */ /* 0x000fe4000fffe03f */
[----:B------:R-:W-:Y:S02]  /*7200*/  UISETP.NE.AND UP1, UPT, UR5, 0x1, UPT ;  /* 0x000000010500788c */ /* 0x000fe4000bf25270 */
[----:B------:R-:W-:Y:S02]  /*7210*/  UISETP.NE.AND UP0, UPT, UR14, 0x2, UPT ;  /* 0x000000020e00788c */ /* 0x000fe4000bf05270 */
[----:B------:R-:W-:Y:S02]  /*7220*/  USEL UR5, URZ, 0x1, UP1 ;  /* 0x000000013f057887 */ /* 0x000fe40008800000 */
[----:B------:R-:W-:Y:S02]  /*7230*/  USEL UR14, UR14, URZ, UP0 ;  /* 0x0000003f0e0e7287 */ /* 0x000fe40008000000 */
[----:B------:R-:W-:Y:S01]  /*7240*/  ULOP3.LUT UR12, UR12, UR5, URZ, 0x3c, !UPT ;  /* 0x000000050c0c7292 */ /* 0x000fe2000f8e3c3f */
[----:B------:R-:W-:Y:S11]  /*7250*/  @!P0 BRA `(.L_x_38) ;  /* 0x0000000000048947 */ /* 0x000ff60003800000 */
[----:B------:R-:W-:Y:S01]  /*7260*/  BPT.TRAP 0x1 ;  /* 0x000000040000795c */ /* 0x000fe20000300000 */
.L_x_38:
[----:B------:R-:W-:Y:S02]  /*7270*/  UISETP.GT.U32.AND UP0, UPT, UR4, 0x1, UPT ;  /* 0x000000010400788c */ /* 0x000fe4000bf04070 */
[----:B------:R-:W-:-:S04]  /*7280*/  ULEA UR5, UR7, UR39, 0x3 ;  /* 0x0000002707057291 */ /* 0x000fc8000f8e183f */
[----:B------:R-:W-:Y:S01]  /*7290*/  UIADD3 UR5, UR5, 0x1c820, URZ ;  /* 0x0001c82005057890 */ /* 0x000fe2000fffe03f */
[----:B------:R-:W-:-:S03]  /*72a0*/  PLOP3.LUT P1, PT, PT, PT, UP0, 0x80, 0x0 ;  /* 0x000000000000781c */ /* 0x000fc60003f2f008 */
[----:B------:R-:W-:-:S09]  /*72b0*/  UPRMT UR5, URZ, 0x654, UR5 ;  /* 0x000006543f057896 */ /* 0x000fd20008000005 */
[----:B------:R-:W-:Y:S01]  /*72c0*/  SYNCS.ARRIVE.TRANS64.RED.A1T0 RZ, [UR5], RZ ;  /* 0x000000ffffff79a7 */ /* 0x000fe20008100405 */
[----:B------:R-:W-:Y:S05]  /*72d0*/  @P1 BRA `(.L_x_39) ;  /* 0x0000000000041947 */ /* 0x000fea0003800000 */
[----:B------:R-:W-:Y:S01]  /*72e0*/  BPT.TRAP 0x1 ;  /* 0x000000040000795c */ /* 0x000fe20000300000 */
.L_x_39:
[----:B------:R-:W-:-:S04]  /*72f0*/  UIADD3 UR7, UR7, 0x1, URZ ;  /* 0x0000000107077890 */ /* 0x000fc8000fffe03f */
[----:B------:R-:W-:-:S04]  /*7300*/  UISETP.NE.AND UP0, UPT, UR7, 0x4, UPT ;  /* 0x000000040700788c */ /* 0x000fc8000bf05270 */
[----:B------:R-:W-:Y:S01]  /*7310*/  USEL UR7, UR7, URZ, UP0 ;  /* 0x0000003f07077287 */ /* 0x000fe20008000000 */
[----:B------:R-:W-:Y:S11]  /*7320*/  @!P0 BRA `(.L_x_40) ;  /* 0x0000000000048947 */ /* 0x000ff60003800000 */
[----:B------:R-:W-:Y:S01]  /*7330*/  BPT.TRAP 0x1 ;  /* 0x000000040000795c */ /* 0x000fe20000300000 */
.L_x_40:
[----:B------:R-:W-:-:S04]  /*7340*/  ULEA UR5, UR7, UR39, 0x3 ;  /* 0x0000002707057291 */ /* 0x000fc8000f8e183f */
[----:B------:R-:W-:-:S04]  /*7350*/  UIADD3 UR5, UR5, 0x1c820, URZ ;  /* 0x0001c82005057890 */ /* 0x000fc8000fffe03f */
[----:B------:R-:W-:-:S09]  /*7360*/  UPRMT UR5, URZ, 0x654, UR5 ;  /* 0x000006543f057896 */ /* 0x000fd20008000005 */
[----:B------:R-:W-:Y:S01]  /*7370*/  SYNCS.ARRIVE.TRANS64.RED.A1T0 RZ, [UR5], RZ ;  /* 0x000000ffffff79a7 */ /* 0x000fe20008100405 */
[----:B------:R-:W-:Y:S05]  /*7380*/  @P1 BRA `(.L_x_41) ;  /* 0x0000000000041947 */ /* 0x000fea0003800000 */
[----:B------:R-:W-:Y:S01]  /*7390*/  BPT.TRAP 0x1 ;  /* 0x000000040000795c */ /* 0x000fe20000300000 */
.L_x_41:
[----:B------:R-:W-:Y:S01]  /*73a0*/  UISETP.GT.AND UP2, UPT, UR10, 0x1, UPT ;  /* 0x000000010a00788c */ /* 0x000fe2000bf44270 */
[----:B------:R-:W-:Y:S01]  /*73b0*/  VIADD R196, R196, 0x80 ;  /* 0x00000080c4c47836 */ /* 0x000fe20000000000 */
[----:B------:R-:W-:Y:S02]  /*73c0*/  UIADD3 UR22, UR22, 0x1, URZ ;  /* 0x0000000116167890 */ /* 0x000fe4000fffe03f */
[----:B------:R-:W-:Y:S02]  /*73d0*/  UIADD3 UR7, UR7, 0x1, URZ ;  /* 0x0000000107077890 */ /* 0x000fe4000fffe03f */
[----:B------:R-:W-:Y:S01]  /*73e0*/  PLOP3.LUT P1, PT, PT, PT, UP2, 0x80, 0x0 ;  /* 0x000000000000781c */ /* 0x000fe20003f2f028 */
[----:B------:R-:W-:Y:S02]  /*73f0*/  UISETP.NE.AND UP0, UPT, UR22, 0x4, UPT ;  /* 0x000000041600788c */ /* 0x000fe4000bf05270 */
[----:B------:R-:W-:Y:S02]  /*7400*/  UISETP.NE.AND UP1, UPT, UR7, 0x4, UPT ;  /* 0x000000040700788c */ /* 0x000fe4000bf25270 */
[----:B------:R-:W-:-:S02]  /*7410*/  USEL UR5, URZ, 0x1, UP0 ;  /* 0x000000013f057887 */ /* 0x000fc40008000000 */
[----:B------:R-:W-:Y:S02]  /*7420*/  UIADD3 UR6, UR6, 0x1, URZ ;  /* 0x0000000106067890 */ /* 0x000fe4000fffe03f */
[----:B------:R-:W-:Y:S02]  /*7430*/  ULOP3.LUT UR23, UR23, UR5, URZ, 0x3c, !UPT ;  /* 0x0000000517177292 */ /* 0x000fe4000f8e3c3f */
[----:B------:R-:W-:Y:S02]  /*7440*/  UIADD3 UR10, UR10, -0x1, URZ ;  /* 0xffffffff0a0a7890 */ /* 0x000fe4000fffe03f */
[----:B------:R-:W-:Y:S02]  /*7450*/  USEL UR7, UR7, URZ, UP1 ;  /* 0x0000003f07077287 */ /* 0x000fe40008800000 */
[----:B------:R-:W-:Y:S01]  /*7460*/  USEL UR28, UR22, URZ, UP0 ;  /* 0x0000003f161c7287 */ /* 0x000fe20008000000 */
[----:B------:R-:W-:Y:S01]  /*7470*/  UMOV UR5, UR14 ;  /* 0x0000000e00057c82 */ /* 0x000fe20008000000 */
[----:B------:R-:W-:Y:S10]  /*7480*/  @P1 BRA `(.L_x_42) ;  /* 0xffffff9c00681947 */ /* 0x000ff4000383ffff */
.L_x_18:
[----:B------:R-:W-:Y:S05]  /*7490*/  @!P0 BRA `(.L_x_43) ;  /* 0x0000000000048947 */ /* 0x000fea0003800000 */
[----:B-1----:R-:W-:Y:S01]  /*74a0*/  BPT.TRAP 0x1 ;  /* 0x000000040000795c */ /* 0x002fe20000300000 */
.L_x_43:
[----:B------:R-:W-:Y:S02]  /*74b0*/  UISETP.GT.U32.AND UP0, UPT, UR4, 0x1, UPT ;  /* 0x000000010400788c */ /* 0x000fe4000bf04070 */
[----:B------:R-:W-:-:S04]  /*74c0*/  UIADD3 UR6, UR8, 0x1c860, URZ ;  /* 0x0001c86008067890 */ /* 0x000fc8000fffe03f */
[----:B------:R-:W-:Y:S01]  /*74d0*/  PLOP3.LUT P1, PT, PT, PT, UP0, 0x80, 0x0 ;  /* 0x000000000000781c */ /* 0x000fe20003f2f008 */
[----:B------:R-:W-:-:S09]  /*74e0*/  UPRMT UR6, URZ, 0x654, UR6 ;  /* 0x000006543f067896 */ /* 0x000fd20008000006 */
[----:B------:R-:W-:Y:S03]  /*74f0*/  SYNCS.ARRIVE.TRANS64.RED.A1T0 RZ, [UR6], RZ ;  /* 0x000000ffffff79a7 */ /* 0x000fe60008100406 */
[----:B------:R-:W-:Y:S05]  /*7500*/  @P1 BRA `(.L_x_44) ;  /* 0x0000000000041947 */ /* 0x000fea0003800000 */
[----:B-1----:R-:W-:Y:S01]  /*7510*/  BPT.TRAP 0x1 ;  /* 0x000000040000795c */ /* 0x002fe20000300000 */
.L_x_44:
[----:B------:R-:W-:Y:S05]  /*7520*/  @!P0 BRA `(.L_x_45) ;  /* 0x0000000000048947 */ /* 0x000fea0003800000 */
[----:B-1----:R-:W-:Y:S01]  /*7530*/  BPT.TRAP 0x1 ;  /* 0x000000040000795c */ /* 0x002fe20000300000 */
.L_x_45:
[----:B------:R-:W-:-:S04]  /*7540*/  UIADD3 UR8, UR8, 0x1c868, URZ ;  /* 0x0001c86808087890 */ /* 0x000fc8000fffe03f */
[----:B------:R-:W-:-:S09]  /*7550*/  UPRMT UR8, URZ, 0x654, UR8 ;  /* 0x000006543f087896 */ /* 0x000fd20008000008 */
[----:B------:R-:W-:Y:S01]  /*7560*/  SYNCS.ARRIVE.TRANS64.RED.A1T0 RZ, [UR8], RZ ;  /* 0x000000ffffff79a7 */ /* 0x000fe20008100408 */
[----:B------:R-:W-:Y:S05]  /*7570*/  @P1 BRA `(.L_x_46) ;  /* 0x0000000000041947 */ /* 0x000fea0003800000 */
[----:B-1----:R-:W-:Y:S01]  /*7580*/  BPT.TRAP 0x1 ;  /* 0x000000040000795c */ /* 0x002fe20000300000 */
.L_x_46:
[----:B------:R-:W-:-:S04]  /*7590*/  ULOP3.LUT UR13, UR13, 0x2, URZ, 0xfc, !UPT ;  /* 0x000000020d0d7892 */ /* 0x000fc8000f8efc3f */
[----:B------:R-:W-:-:S06]  /*75a0*/  UISETP.NE.AND UP0, UPT, UR13, 0x3, UPT ;  /* 0x000000030d00788c */ /* 0x000fcc000bf05270 */
[----:B------:R-:W-:-:S13]  /*75b0*/  PLOP3.LUT P1, PT, PT, PT, UP0, 0x80, 0x0 ;  /* 0x000000000000781c */ /* 0x000fda0003f2f008 */
[----:B------:R-:W-:Y:S05]  /*75c0*/  @!P1 BRA `(.L_x_47) ;  /* 0x0000000000049947 */ /* 0x000fea0003800000 */
[----:B-1----:R-:W-:Y:S01]  /*75d0*/  BPT.TRAP 0x1 ;  /* 0x000000040000795c */ /* 0x002fe20000300000 */
.L_x_47:
[----:B------:R-:W-:Y:S01]  /*75e0*/  ULEA UR4, UR5, UR39, 0x3 ;  /* 0x0000002705047291 */ /* 0x000fe2000f8e183f */
[----:B-1----:R-:W-:-:S05]  /*75f0*/  IMAD.U32 R0, RZ, RZ, UR12 ;  /* 0x0000000cff007e24 */ /* 0x002fca000f8e00ff */
[----:B------:R-:W-:-:S04]  /*7600*/  SHF.L.U32 R0, R0, 0x1f, RZ ;  /* 0x0000001f00007819 */ /* 0x000fc800000006ff */
[----:B------:R-:W1:Y:S02]  /*7610*/  SYNCS.PHASECHK.TRANS64.TRYWAIT P0, [UR4+0x1c890], R0 ;  /* 0x01c89000ff0075a7 */ /* 0x000e640008000144 */
[----:B-1----:R-:W-:Y:S05]  /*7620*/  @!P0 BRA `(.L_x_48) ;  /* 0x0000003000a48947 */ /* 0x002fea0003800000 */
.L_x_142:
[----:B------:R-:W-:Y:S05]  /*7630*/  @!P1 BRA `(.L_x_49) ;  /* 0x0000000000049947 */ /* 0x000fea0003800000 */
[----:B------:R-:W-:Y:S01]  /*7640*/  BPT.TRAP 0x1 ;  /* 0x000000040000795c */ /* 0x000fe20000300000 */
.L_x_49:
[----:B------:R-:W-:-:S04]  /*7650*/  UIADD3 UR5, UR5, 0x1, URZ ;  /* 0x0000000105057890 */ /* 0x000fc8000fffe03f */
[----:B------:R-:W-:-:S04]  /*7660*/  UISETP.NE.AND UP0, UPT, UR5, 0x2, UPT ;  /* 0x000000020500788c */ /* 0x000fc8000bf05270 */
[----:B------:R-:W-:Y:S02]  /*7670*/  USEL UR4, URZ, 0x1, UP0 ;  /* 0x000000013f047887 */ /* 0x000fe40008000000 */
[----:B------:R-:W-:Y:S02]  /*7680*/  USEL UR5, UR5, URZ, UP0 ;  /* 0x0000003f05057287 */ /* 0x000fe40008000000 */
[----:B------:R-:W-:Y:S02]  /*7690*/  ULOP3.LUT UR4, UR12, UR4, URZ, 0x3c, !UPT ;  /* 0x000000040c047292 */ /* 0x000fe4000f8e3c3f */
[----:B------:R-:W-:-:S04]  /*76a0*/  ULEA UR5, UR5, UR39, 0x3 ;  /* 0x0000002705057291 */ /* 0x000fc8000f8e183f */
[----:B-1----:R-:W-:-:S05]  /*76b0*/  IMAD.U32 R0, RZ, RZ, UR4 ;  /* 0x00000004ff007e24 */ /* 0x002fca000f8e00ff */
[----:B------:R-:W-:-:S04]  /*76c0*/  SHF.L.U32 R0, R0, 0x1f, RZ ;  /* 0x0000001f00007819 */ /* 0x000fc800000006ff */
[----:B------:R-:W1:Y:S02]  /*76d0*/  SYNCS.PHASECHK.TRANS64.TRYWAIT P0, [UR5+0x1c890], R0 ;  /* 0x01c89000ff0075a7 */ /* 0x000e640008000145 */
[----:B-1----:R-:W-:Y:S05]  /*76e0*/  @!P0 BRA `(.L_x_50) ;  /* 0x00000030008c8947 */ /* 0x002fea0003800000 */
.L_x_143:
[----:B------:R-:W-:Y:S01]  /*76f0*/  ULEA UR4, UR36, UR37, 0x1 ;  /* 0x0000002524047291 */ /* 0x000fe2000f8e083f */
[----:B--2---:R-:W-:Y:S01]  /*7700*/  IMAD.U32 R2, RZ, RZ, UR21 ;  /* 0x00000015ff027e24 */ /* 0x004fe2000f8e00ff */
[----:B-1----:R-:W-:Y:S02]  /*7710*/  MOV R0, RZ ;  /* 0x000000ff00007202 */ /* 0x002fe40000000f00 */
[----:B------:R-:W-:Y:S02]  /*7720*/  ULEA UR4, UR4, UR39, 0x3 ;  /* 0x0000002704047291 */ /* 0x000fe4000f8e183f */
[----:B------:R-:W-:Y:S02]  /*7730*/  SHF.L.U32 R2, R2, 0x1f, RZ ;  /* 0x0000001f02027819 */ /* 0x000fe400000006ff */
[----:B------:R-:W-:-:S05]  /*7740*/  LOP3.LUT P1, RZ, R0, 0x1bf, RZ, 0xc0, !PT ;  /* 0x000001bf00ff7812 */ /* 0x000fca000782c0ff */
[----:B------:R-:W1:Y:S02]  /*7750*/  SYNCS.PHASECHK.TRANS64.TRYWAIT P0, [UR4+0x1c8a0], R2 ;  /* 0x01c8a002ff0075a7 */ /* 0x000e640008000144 */
[----:B-1----:R-:W-:Y:S06]  /*7760*/  @!P0 BRA `(.L_x_51) ;  /* 0x0000003000848947 */ /* 0x002fec0003800000 */
.L_x_144:
[----:B------:R-:W-:Y:S05]  /*7770*/  @!P1 BRA `(.L_x_52) ;  /* 0x0000000000409947 */ /* 0x000fea0003800000 */
[----:B------:R-:W-:Y:S01]  /*7780*/  MOV R0, 0x0 ;  /* 0x0000000000007802 */ /* 0x000fe20000000f00 */
[----:B------:R-:W-:Y:S01]  /*7790*/  ULDC.64 UR4, c[0x4][0x68] ;  /* 0x01001a0000047ab9 */ /* 0x000fe20000000a00 */
[----:B------:R-:W-:Y:S01]  /*77a0*/  ULDC.64 UR6, c[0x4][0x8] ;  /* 0x0100020000067ab9 */ /* 0x000fe20000000a00 */
[----:B------:R-:W-:Y:S01]  /*77b0*/  IMAD.U32 R4, RZ, RZ, UR4 ;  /* 0x00000004ff047e24 */ /* 0x000fe2000f8e00ff */
[----:B-1----:R1:W2:Y:S01]  /*77c0*/  LDC.64 R2, c[0x4][R0] ;  /* 0x0100000000027b82 */ /* 0x0022a20000000a00 */
[----:B------:R-:W-:Y:S01]  /*77d0*/  MOV R5, UR5 ;  /* 0x0000000500057c02 */ /* 0x000fe20008000f00 */
[----:B------:R-:W-:Y:S01]  /*77e0*/  ULDC.64 UR4, c[0x4][0x70] ;  /* 0x01001c0000047ab9 */ /* 0x000fe20000000a00 */
[----:B------:R-:W-:Y:S01]  /*77f0*/  IMAD.U32 R10, RZ, RZ, UR6 ;  /* 0x00000006ff0a7e24 */ /* 0x000fe2000f8e00ff */
[----:B------:R-:W-:Y:S01]  /*7800*/  MOV R12, 0x1 ;  /* 0x00000001000c7802 */ /* 0x000fe20000000f00 */
[----:B------:R-:W-:Y:S02]  /*7810*/  IMAD.U32 R6, RZ, RZ, UR4 ;  /* 0x00000004ff067e24 */ /* 0x000fe4000f8e00ff */
[----:B------:R-:W-:-:S02]  /*7820*/  IMAD.U32 R7, RZ, RZ, UR5 ;  /* 0x00000005ff077e24 */ /* 0x000fc4000f8e00ff */
[----:B------:R-:W-:Y:S02]  /*7830*/  IMAD.U32 R11, RZ, RZ, UR7 ;  /* 0x00000007ff0b7e24 */ /* 0x000fe4000f8e00ff */
[----:B------:R-:W-:Y:S02]  /*7840*/  IMAD.MOV.U32 R8, RZ, RZ, 0x70 ;  /* 0x00000070ff087424 */ /* 0x000fe400078e00ff */
[----:B-1----:R-:W-:-:S07]  /*7850*/  IMAD.MOV.U32 R13, RZ, RZ, RZ ;  /* 0x000000ffff0d7224 */ /* 0x002fce00078e00ff */
[----:B------:R-:W-:-:S07]  /*7860*/  LEPC R20, `(.L_x_52) ;  /* 0x000000001014794e */ /* 0x000fce0000000000 */
[----:B--2---:R-:W-:Y:S05]  /*7870*/  CALL.ABS.NOINC R2 ;  /* 0x0000000002007343 */ /* 0x004fea0003c00000 */
.L_x_52:
[----:B------:R-:W-:Y:S02]  /*7880*/  IMAD.U32 R16, RZ, RZ, UR39 ;  /* 0x00000027ff107e24 */ /* 0x000fe4000f8e00ff */
[----:B-1----:R-:W-:-:S04]  /*7890*/  IMAD.U32 R3, RZ, RZ, UR37 ;  /* 0x00000025ff037e24 */ /* 0x002fc8000f8e00ff */
[----:B------:R-:W-:-:S05]  /*78a0*/  IMAD R16, R3, 0x2400, R16 ;  /* 0x0000240003107824 */ /* 0x000fca00078e0210 */
[----:B------:R-:W-:-:S13]  /*78b0*/  LOP3.LUT P0, RZ, R16, 0x1b0, RZ, 0xc0, !PT ;  /* 0x000001b010ff7812 */ /* 0x000fda000780c0ff */
[----:B------:R-:W-:Y:S05]  /*78c0*/  @!P0 BRA `(.L_x_53) ;  /* 0x0000000000408947 */ /* 0x000fea0003800000 */
[----:B------:R-:W-:Y:S01]  /*78d0*/  MOV R0, 0x0 ;  /* 0x0000000000007802 */ /* 0x000fe20000000f00 */
[----:B------:R-:W-:Y:S01]  /*78e0*/  ULDC.64 UR4, c[0x4][0x68] ;  /* 0x01001a0000047ab9 */ /* 0x000fe20000000a00 */
[----:B------:R-:W-:Y:S01]  /*78f0*/  ULDC.64 UR6, c[0x4][0x8] ;  /* 0x0100020000067ab9 */ /* 0x000fe20000000a00 */
[----:B------:R-:W-:Y:S01]  /*7900*/  IMAD.U32 R4, RZ, RZ, UR4 ;  /* 0x00000004ff047e24 */ /* 0x000fe2000f8e00ff */
[----:B------:R1:W2:Y:S01]  /*7910*/  LDC.64 R2, c[0x4][R0] ;  /* 0x0100000000027b82 */ /* 0x0002a20000000a00 */
[----:B------:R-:W-:Y:S01]  /*7920*/  IMAD.U32 R5, RZ, RZ, UR5 ;  /* 0x00000005ff057e24 */ /* 0x000fe2000f8e00ff */
[----:B------:R-:W-:Y:S01]  /*7930*/  ULDC.64 UR4, c[0x4][0x70] ;  /* 0x01001c0000047ab9 */ /* 0x000fe20000000a00 */
[----:B------:R-:W-:Y:S01]  /*7940*/  IMAD.U32 R10, RZ, RZ, UR6 ;  /* 0x00000006ff0a7e24 */ /* 0x000fe2000f8e00ff */
[----:B------:R-:W-:Y:S01]  /*7950*/  MOV R6, UR4 ;  /* 0x0000000400067c02 */ /* 0x000fe20008000f00 */
[----:B------:R-:W-:Y:S01]  /*7960*/  IMAD.U32 R7, RZ, RZ, UR5 ;  /* 0x00000005ff077e24 */ /* 0x000fe2000f8e00ff */
[----:B------:R-:W-:Y:S01]  /*7970*/  MOV R13, RZ ;  /* 0x000000ff000d7202 */ /* 0x000fe20000000f00 */
[----:B------:R-:W-:-:S02]  /*7980*/  IMAD.U32 R11, RZ, RZ, UR7 ;  /* 0x00000007ff0b7e24 */ /* 0x000fc4000f8e00ff */
[----:B------:R-:W-:Y:S02]  /*7990*/  IMAD.MOV.U32 R8, RZ, RZ, 0x70 ;  /* 0x00000070ff087424 */ /* 0x000fe400078e00ff */
[----:B-1----:R-:W-:-:S07]  /*79a0*/  IMAD.MOV.U32 R12, RZ, RZ, 0x1 ;  /* 0x00000001ff0c7424 */ /* 0x002fce00078e00ff */
[----:B------:R-:W-:-:S07]  /*79b0*/  LEPC R20, `(.L_x_53) ;  /* 0x000000001014794e */ /* 0x000fce0000000000 */
[----:B--2---:R-:W-:Y:S05]  /*79c0*/  CALL.ABS.NOINC R2 ;  /* 0x0000000002007343 */ /* 0x004fea0003c00000 */
.L_x_53:
[----:B------:R-:W1:Y:S01]  /*79d0*/  S2R R7, SR_TID.X ;  /* 0x0000000000077919 */ /* 0x000e620000002100 */
[----:B------:R-:W-:Y:S01]  /*79e0*/  IMAD.MOV.U32 R17, RZ, RZ, 0x10 ;  /* 0x00000010ff117424 */ /* 0x000fe200078e00ff */
        /* <DEDUP_REMOVED lines=8> */
[C---:B-1----:R-:W-:Y:S01]  /*7a70*/  LOP3.LUT R0, R7.reuse, 0x7f, RZ, 0xc0, !PT ;  /* 0x0000007f07007812 */ /* 0x042fe200078ec0ff */
[C---:B------:R-:W-:Y:S01]  /*7a80*/  IMAD.SHL.U32 R3, R7.reuse, 0x20, RZ ;  /* 0x0000002007037824 */ /* 0x040fe200078e00ff */
[----:B------:R-:W-:Y:S01]  /*7a90*/  SHF.R.U32.HI R5, RZ, 0x1, R7 ;  /* 0x00000001ff057819 */ /* 0x000fe20000011607 */
[C---:B------:R-:W-:Y:S01]  /*7aa0*/  IMAD.SHL.U32 R4, R7.reuse, 0x4, RZ ;  /* 0x0000000407047824 */ /* 0x040fe200078e00ff */
[----:B------:R-:W-:Y:S01]  /*7ab0*/  LOP3.LUT P0, RZ, R7, 0x4, RZ, 0xc0, !PT ;  /* 0x0000000407ff7812 */ /* 0x000fe2000780c0ff */
[C---:B------:R-:W-:Y:S01]  /*7ac0*/  IMAD.SHL.U32 R2, R0.reuse, 0x10, RZ ;  /* 0x0000001000027824 */ /* 0x040fe200078e00ff */
[----:B------:R-:W-:Y:S01]  /*7ad0*/  LOP3.LUT R6, R3, 0xc0, RZ, 0xc0, !PT ;  /* 0x000000c003067812 */ /* 0x000fe200078ec0ff */
[----:B------:R-:W-:Y:S01]  /*7ae0*/  VIADD R18, R0, 0x1f ;  /* 0x0000001f00127836 */ /* 0x000fe20000000000 */
[----:B------:R-:W-:-:S02]  /*7af0*/  SEL R17, R17, 0xfffffff0, !P0 ;  /* 0xfffffff011117807 */ /* 0x000fc40004000000 */
[----:B------:R-:W-:Y:S02]  /*7b00*/  LOP3.LUT R2, R2, 0x600, RZ, 0xc0, !PT ;  /* 0x0000060002027812 */ /* 0x000fe400078ec0ff */
[----:B------:R-:W-:Y:S02]  /*7b10*/  ISETP.GT.U32.AND P1, PT, R18, 0x3e, PT ;  /* 0x0000003e1200780c */ /* 0x000fe40003f24070 */
[----:B------:R-:W-:Y:S02]  /*7b20*/  LOP3.LUT R5, R6, 0x8, R5, 0xf8, !PT ;  /* 0x0000000806057812 */ /* 0x000fe400078ef805 */
[--C-:B------:R-:W-:Y:S02]  /*7b30*/  LOP3.LUT R2, R2, 0x20, R3.reuse, 0xf8, !PT ;  /* 0x0000002002027812 */ /* 0x100fe400078ef803 */
[----:B------:R-:W-:Y:S02]  /*7b40*/  LOP3.LUT R5, R5, 0x18, R4, 0x78, !PT ;  /* 0x0000001805057812 */ /* 0x000fe400078e7804 */
[----:B------:R-:W-:-:S02]  /*7b50*/  LOP3.LUT R2, R2, 0x100, R3, 0xf8, !PT ;  /* 0x0000010002027812 */ /* 0x000fc400078ef803 */
[----:B------:R-:W-:Y:S02]  /*7b60*/  P2R R0, PR, RZ, 0x2 ;  /* 0x00000002ff007803 */ /* 0x000fe40000000000 */
[----:B------:R-:W-:-:S04]  /*7b70*/  LOP3.LUT R19, R2, R5, RZ, 0xfc, !PT ;  /* 0x0000000502137212 */ /* 0x000fc800078efcff */
[----:B------:R-:W-:Y:S01]  /*7b80*/  LEA R0, R19, R16, 0x1 ;  /* 0x0000001013007211 */ /* 0x000fe200078e08ff */
[----:B------:R-:W-:Y:S06]  /*7b90*/  @P1 BRA `(.L_x_54) ;  /* 0x0000000000041947 */ /* 0x000fec0003800000 */
[----:B------:R-:W-:-:S04]  /*7ba0*/  DEPBAR.LE SB0, 0x0 ;  /* 0x000080000000791a */ /* 0x000fc80000000000 */
.L_x_54:
[----:B------:R-:W-:Y:S05]  /*7bb0*/  WARPSYNC.ALL ;  /* 0x0000000000007948 */ /* 0x000fea0003800000 */
[----:B------:R-:W-:Y:S01]  /*7bc0*/  BAR.SYNC.DEFER_BLOCKING 0x1, 0x80 ;  /* 0x0042000000007b1d */ /* 0x000fe20000010000 */
[----:B------:R-:W-:Y:S01]  /*7bd0*/  IMAD R2, R17, 0x2, R0 ;  /* 0x0000000211027824 */ /* 0x000fe200078e0200 */
[----:B------:R-:W-:-:S04]  /*7be0*/  MOV R3, RZ ;  /* 0x000000ff00037202 */ /* 0x000fc80000000f00 */
[----:B------:R-:W-:Y:S01]  /*7bf0*/  BSSY B0, `(.L_x_55) ;  /* 0x0000016000007945 */ /* 0x000fe20003800000 */
[----:B------:R-:W-:Y:S01]  /*7c00*/  LOP3.LUT P0, RZ, R3, 0x1bf, RZ, 0xc0, !PT ;  /* 0x000001bf03ff7812 */ /* 0x000fe2000780c0ff */
[----:B------:R1:W-:Y:S04]  /*7c10*/  STSM.16.M88.4 [R0], R168 ;  /* 0x000000a800007844 */ /* 0x0003e80000000200 */
[----:B------:R1:W-:Y:S01]  /*7c20*/  STSM.16.M88.4 [R2], R176 ;  /* 0x000000b002007844 */ /* 0x0003e20000000200 */
[----:B------:R-:W-:Y:S01]  /*7c30*/  @!PT LDS RZ, [RZ] ;  /* 0x00000000fffff984 */ /* 0x000fe20000000800 */
[----:B------:R-:W-:Y:S01]  /*7c40*/  @!PT LDS RZ, [RZ] ;  /* 0x00000000fffff984 */ /* 0x000fe20000000800 */
[----:B------:R-:W-:Y:S01]  /*7c50*/  @!PT LDS RZ, [RZ] ;  /* 0x00000000fffff984 */ /* 0x000fe20000000800 */
[----:B------:R-:W-:Y:S01]  /*7c60*/  @!PT LDS RZ, [RZ] ;  /* 0x00000000fffff984 */ /* 0x000fe20000000800 */
[----:B------:R2:W-:Y:S06]  /*7c70*/  MEMBAR.ALL.CTA ;  /* 0x0000000000007992 */ /* 0x0005ec0000008000 */
[----:B--2---:R-:W2:Y:S02]  /*7c80*/  FENCE.VIEW.ASYNC.S ;  /* 0x00000000000073c6 */ /* 0x004ea40000000000 */
[----:B--2---:R-:W-:Y:S06]  /*7c90*/  BAR.SYNC.DEFER_BLOCKING 0x1, 0x80 ;  /* 0x0042000000007b1d */ /* 0x004fec0000010000 */
[----:B------:R-:W-:Y:S05]  /*7ca0*/  @P1 BRA `(.L_x_56) ;  /* 0x0000000000281947 */ /* 0x000fea0003800000 */
[----:B------:R-:W-:Y:S01]  /*7cb0*/  S2UR UR12, SR_CTAID.Z ;  /* 0x00000000000c79c3 */ /* 0x000fe20000002700 */
[----:B------:R-:W-:Y:S01]  /*7cc0*/  ULDC.64 UR4, c[0x0][0x198] ;  /* 0x0000660000047ab9 */ /* 0x000fe20000000a00 */
[----:B------:R-:W-:Y:S01]  /*7cd0*/  R2UR UR8, R16 ;  /* 0x00000000100872ca */ /* 0x000fe200000e0000 */
[----:B------:R-:W-:Y:S02]  /*7ce0*/  UIADD3 UR4, UP0, UR4, 0x9f0, URZ ;  /* 0x000009f004047890 */ /* 0x000fe4000ff1e03f */
[----:B------:R-:W-:Y:S02]  /*7cf0*/  USHF.L.U32 UR10, UR38, 0x6, URZ ;  /* 0x00000006260a7899 */ /* 0x000fe4000800063f */
[----:B------:R-:W-:Y:S01]  /*7d00*/  UIADD3.X UR5, URZ, UR5, URZ, UP0, !UPT ;  /* 0x000000053f057290 */ /* 0x000fe200087fe43f */
[----:B------:R-:W2:Y:S01]  /*7d10*/  S2UR UR11, SR_CTAID.Y ;  /* 0x00000000000b79c3 */ /* 0x000ea20000002600 */
[----:B------:R-:W-:-:S07]  /*7d20*/  UMOV UR9, URZ ;  /* 0x0000003f00097c82 */ /* 0x000fce0008000000 */
[----:B--2---:R2:W-:Y:S02]  /*7d30*/  UTMASTG.4D [UR8], [UR4] ;  /* 0x00000008040073b5 */ /* 0x0045e40008018000 */
[----:B--2---:R0:W-:Y:S02]  /*7d40*/  UTMACMDFLUSH ;  /* 0x00000000000079b7 */ /* 0x0041e40000000000 */
.L_x_56:
[----:B------:R-:W-:Y:S05]  /*7d50*/  BSYNC B0 ;  /* 0x0000000000007941 */ /* 0x000fea0003800000 */
.L_x_55:
[----:B------:R-:W-:Y:S05]  /*7d60*/  @!P0 BRA `(.L_x_57) ;  /* 0x0000000000408947 */ /* 0x000fea0003800000 */
[----:B-1----:R-:W-:Y:S01]  /*7d70*/  MOV R0, 0x0 ;  /* 0x0000000000007802 */ /* 0x002fe20000000f00 */
[----:B------:R-:W-:Y:S01]  /*7d80*/  ULDC.64 UR4, c[0x4][0x68] ;  /* 0x01001a0000047ab9 */ /* 0x000fe20000000a00 */
[----:B------:R-:W-:Y:S01]  /*7d90*/  ULDC.64 UR6, c[0x4][0x8] ;  /* 0x0100020000067ab9 */ /* 0x000fe20000000a00 */
[----:B------:R-:W-:Y:S01]  /*7da0*/  IMAD.U32 R4, RZ, RZ, UR4 ;  /* 0x00000004ff047e24 */ /* 0x000fe2000f8e00ff */
[----:B------:R1:W2:Y:S01]  /*7db0*/  LDC.64 R2, c[0x4][R0] ;  /* 0x0100000000027b82 */ /* 0x0002a20000000a00 */
[----:B------:R-:W-:Y:S01]  /*7dc0*/  IMAD.U32 R5, RZ, RZ, UR5 ;  /* 0x00000005ff057e24 */ /* 0x000fe2000f8e00ff */
[----:B------:R-:W-:Y:S01]  /*7dd0*/  ULDC.64 UR4, c[0x4][0x70] ;  /* 0x01001c0000047ab9 */ /* 0x000fe20000000a00 */
[----:B------:R-:W-:Y:S01]  /*7de0*/  MOV R10, UR6 ;  /* 0x00000006000a7c02 */ /* 0x000fe20008000f00 */
[----:B------:R-:W-:Y:S02]  /*7df0*/  IMAD.U32 R6, RZ, RZ, UR4 ;  /* 0x00000004ff067e24 */ /* 0x000fe4000f8e00ff */
[----:B------:R-:W-:-:S02]  /*7e00*/  IMAD.U32 R7, RZ, RZ, UR5 ;  /* 0x00000005ff077e24 */ /* 0x000fc4000f8e00ff */
[----:B------:R-:W-:Y:S02]  /*7e10*/  IMAD.U32 R11, RZ, RZ, UR7 ;  /* 0x00000007ff0b7e24 */ /* 0x000fe4000f8e00ff */
[----:B------:R-:W-:Y:S02]  /*7e20*/  IMAD.MOV.U32 R8, RZ, RZ, 0x70 ;  /* 0x00000070ff087424 */ /* 0x000fe400078e00ff */
[----:B------:R-:W-:Y:S02]  /*7e30*/  IMAD.MOV.U32 R12, RZ, RZ, 0x1 ;  /* 0x00000001ff0c7424 */ /* 0x000fe400078e00ff */
[----:B-1----:R-:W-:-:S07]  /*7e40*/  IMAD.MOV.U32 R13, RZ, RZ, RZ ;  /* 0x000000ffff0d7224 */ /* 0x002fce00078e00ff */
[----:B------:R-:W-:-:S07]  /*7e50*/  LEPC R20, `(.L_x_57) ;  /* 0x000000001014794e */ /* 0x000fce0000000000 */
[----:B--2---:R-:W-:Y:S05]  /*7e60*/  CALL.ABS.NOINC R2 ;  /* 0x0000000002007343 */ /* 0x004fea0003c00000 */
.L_x_57:
[----:B------:R-:W-:-:S05]  /*7e70*/  VIADD R22, R16, 0x1200 ;  /* 0x0000120010167836 */ /* 0x000fca0000000000 */
[----:B------:R-:W-:-:S13]  /*7e80*/  LOP3.LUT P0, RZ, R22, 0x1b0, RZ, 0xc0, !PT ;  /* 0x000001b016ff7812 */ /* 0x000fda000780c0ff */
[----:B------:R-:W-:Y:S05]  /*7e90*/  @!P0 BRA `(.L_x_58) ;  /* 0x0000000000408947 */ /* 0x000fea0003800000 */
[----:B-1----:R-:W-:Y:S01]  /*7ea0*/  MOV R0, 0x0 ;  /* 0x0000000000007802 */ /* 0x002fe20000000f00 */
[----:B------:R-:W-:Y:S01]  /*7eb0*/  ULDC.64 UR4, c[0x4][0x68] ;  /* 0x01001a0000047ab9 */ /* 0x000fe20000000a00 */
[----:B------:R-:W-:Y:S01]  /*7ec0*/  ULDC.64 UR6, c[0x4][0x8] ;  /* 0x0100020000067ab9 */ /* 0x000fe20000000a00 */
[----:B------:R-:W-:Y:S01]  /*7ed0*/  MOV R4, UR4 ;  /* 0x0000000400047c02 */ /* 0x000fe20008000f00 */
[----:B------:R1:W2:Y:S01]  /*7ee0*/  LDC.64 R2, c[0x4][R0] ;  /* 0x0100000000027b82 */ /* 0x0002a20000000a00 */
[----:B------:R-:W-:Y:S01]  /*7ef0*/  IMAD.U32 R5, RZ, RZ, UR5 ;  /* 0x00000005ff057e24 */ /* 0x000fe2000f8e00ff */
        /* <DEDUP_REMOVED lines=10> */
.L_x_58:
[----:B------:R-:W-:Y:S01]  /*7fa0*/  ISETP.GT.U32.AND P6, PT, R18, 0x3e, PT ;  /* 0x0000003e1200780c */ /* 0x000fe20003fc4070 */
[----:B------:R-:W-:Y:S01]  /*7fb0*/  IMAD R22, R19, 0x2, R22 ;  /* 0x0000000213167824 */ /* 0x000fe200078e0216 */
[----:B------:R-:W-:Y:S01]  /*7fc0*/  F2FP.F16.F32.PACK_AB R152, R153, R152 ;  /* 0x000000989998723e */ /* 0x000fe200000000ff */
[----:B------:R-:W-:Y:S01]  /*7fd0*/  IMAD R19, R19, 0x2, R16 ;  /* 0x0000000213137824 */ /* 0x000fe200078e0210 */
[----:B------:R-:W-:Y:S01]  /*7fe0*/  F2FP.F16.F32.PACK_AB R160, R161, R160 ;  /* 0x000000a0a1a0723e */ /* 0x000fe200000000ff */
[----:B------:R-:W-:Y:S01]  /*7ff0*/  IMAD R22, R17, 0x2, R22 ;  /* 0x0000000211167824 */ /* 0x000fe200078e0216 */
[----:B------:R-:W-:Y:S02]  /*8000*/  F2FP.F16.F32.PACK_AB R153, R155, R154 ;  /* 0x0000009a9b99723e */ /* 0x000fe400000000ff */
[----:B------:R-:W-:Y:S02]  /*8010*/  F2FP.F16.F32.PACK_AB R161, R163, R162 ;  /* 0x000000a2a3a1723e */ /* 0x000fe400000000ff */
[----:B------:R-:W-:-:S02]  /*8020*/  F2FP.F16.F32.PACK_AB R154, R157, R156 ;  /* 0x0000009c9d9a723e */ /* 0x000fc400000000ff */
[----:B------:R-:W-:Y:S02]  /*8030*/  F2FP.F16.F32.PACK_AB R155, R159, R158 ;  /* 0x0000009e9f9b723e */ /* 0x000fe400000000ff */
[----:B------:R-:W-:Y:S02]  /*8040*/  F2FP.F16.F32.PACK_AB R162, R165, R164 ;  /* 0x000000a4a5a2723e */ /* 0x000fe400000000ff */
[----:B------:R-:W-:Y:S01]  /*8050*/  F2FP.F16.F32.PACK_AB R163, R167, R166 ;  /* 0x000000a6a7a3723e */ /* 0x000fe200000000ff */
[----:B------:R-:W-:Y:S06]  /*8060*/  @P6 BRA `(.L_x_59) ;  /* 0x0000000000046947 */ /* 0x000fec0003800000 */
[----:B------:R-:W-:-:S04]  /*8070*/  DEPBAR.LE SB0, 0x0 ;  /* 0x000080000000791a */ /* 0x000fc80000000000 */
.L_x_59:
[----:B------:R-:W-:Y:S05]  /*8080*/  WARPSYNC.ALL ;  /* 0x0000000000007948 */ /* 0x000fea0003800000 */
[----:B------:R-:W-:Y:S06]  /*8090*/  BAR.SYNC.DEFER_BLOCKING 0x1, 0x80 ;  /* 0x0042000000007b1d */ /* 0x000fec0000010000 */
[----:B------:R-:W-:Y:S01]  /*80a0*/  BSSY B0, `(.L_x_60) ;  /* 0x0000016000007945 */ /* 0x000fe20003800000 */
[----:B------:R2:W-:Y:S04]  /*80b0*/  STSM.16.M88.4 [R19+0x1200], R152 ;  /* 0x0012009813007844 */ /* 0x0005e80000000200 */
[----:B------:R2:W-:Y:S01]  /*80c0*/  STSM.16.M88.4 [R22], R160 ;  /* 0x000000a016007844 */ /* 0x0005e20000000200 */
[----:B------:R-:W-:Y:S01]  /*80d0*/  @!PT LDS RZ, [RZ] ;  /* 0x00000000fffff984 */ /* 0x000fe20000000800 */
[----:B------:R-:W-:Y:S01]  /*80e0*/  @!PT LDS RZ, [RZ] ;  /* 0x00000000fffff984 */ /* 0x000fe20000000800 */
[----:B------:R-:W-:Y:S01]  /*80f0*/  @!PT LDS RZ, [RZ] ;  /* 0x00000000fffff984 */ /* 0x000fe20000000800 */
[----:B------:R-:W-:Y:S01]  /*8100*/  @!PT LDS RZ, [RZ] ;  /* 0x00000000fffff984 */ /* 0x000fe20000000800 */
[----:B------:R3:W-:Y:S06]  /*8110*/  MEMBAR.ALL.CTA ;  /* 0x0000000000007992 */ /* 0x0007ec0000008000 */
[----:B---3--:R-:W3:Y:S02]  /*8120*/  FENCE.VIEW.ASYNC.S ;  /* 0x00000000000073c6 */ /* 0x008ee40000000000 */
[----:B---3--:R-:W-:Y:S06]  /*8130*/  BAR.SYNC.DEFER_BLOCKING 0x1, 0x80 ;  /* 0x0042000000007b1d */ /* 0x008fec0000010000 */
[----:B------:R-:W-:Y:S05]  /*8140*/  @P6 BRA `(.L_x_61) ;  /* 0x00000000002c6947 */ /* 0x000fea0003800000 */
[----:B------:R-:W-:Y:S01]  /*8150*/  S2UR UR12, SR_CTAID.Z ;  /* 0x00000000000c79c3 */ /* 0x000fe20000002700 */
[----:B------:R-:W-:Y:S01]  /*8160*/  R2UR UR8, R16 ;  /* 0x00000000100872ca */ /* 0x000fe200000e0000 */
[----:B------:R-:W-:Y:S01]  /*8170*/  ULDC.64 UR4, c[0x0][0x198] ;  /* 0x0000660000047ab9 */ /* 0x000fe20000000a00 */
[----:B------:R-:W-:Y:S02]  /*8180*/  USHF.L.U32 UR10, UR38, 0x6, URZ ;  /* 0x00000006260a7899 */ /* 0x000fe4000800063f */
[----:B------:R-:W-:Y:S01]  /*8190*/  UIADD3 UR4, UP0, UR4, 0xcf0, URZ ;  /* 0x00000cf004047890 */ /* 0x000fe2000ff1e03f */
[----:B------:R-:W-:Y:S02]  /*81a0*/  UMOV UR9, URZ ;  /* 0x0000003f00097c82 */ /* 0x000fe40008000000 */
[----:B------:R-:W3:Y:S01]  /*81b0*/  S2UR UR11, SR_CTAID.Y ;  /* 0x00000000000b79c3 */ /* 0x000ee20000002600 */
[----:B------:R-:W-:-:S05]  /*81c0*/  UIADD3.X UR5, URZ, UR5, URZ, UP0, !UPT ;  /* 0x000000053f057290 */ /* 0x000fca00087fe43f */
[----:B------:R-:W-:-:S09]  /*81d0*/  UIADD3 UR8, UR8, 0x1200, URZ ;  /* 0x0000120008087890 */ /* 0x000fd2000fffe03f */
[----:B---3--:R3:W-:Y:S02]  /*81e0*/  UTMASTG.4D [UR8], [UR4] ;  /* 0x00000008040073b5 */ /* 0x0087e40008018000 */
[----:B---3--:R0:W-:Y:S02]  /*81f0*/  UTMACMDFLUSH ;  /* 0x00000000000079b7 */ /* 0x0081e40000000000 */
.L_x_61:
[----:B------:R-:W-:Y:S05]  /*8200*/  BSYNC B0 ;  /* 0x0000000000007941 */ /* 0x000fea0003800000 */
.L_x_60:
[----:B------:R-:W-:Y:S01]  /*8210*/  ULOP3.LUT UR37, UR37, 0x1, URZ, 0xc, !UPT ;  /* 0x0000000125257892 */ /* 0x000fe2000f8e0c3f */
[----:B------:R-:W-:-:S04]  /*8220*/  DEPBAR.LE SB0, 0x0 ;  /* 0x000080000000791a */ /* 0x000fc80000000000 */
[----:B------:R-:W-:Y:S01]  /*8230*/  ULEA UR36, UR36, UR37, 0x1 ;  /* 0x0000002524247291 */ /* 0x000fe2000f8e083f */
[----:B------:R-:W-:-:S04]  /*8240*/  DEPBAR.LE SB0, 0x0 ;  /* 0x000080000000791a */ /* 0x000fc80000000000 */
[----:B------:R-:W-:-:S09]  /*8250*/  ULEA UR36, UR36, UR39, 0x3 ;  /* 0x0000002724247291 */ /* 0x000fd2000f8e183f */
[----:B------:R-:W-:Y:S01]  /*8260*/  SYNCS.ARRIVE.TRANS64.A1T0 RZ, [UR36+0x1c8a0], RZ ;  /* 0x01c8a0ffffff79a7 */ /* 0x000fe20008100024 */
[----:B------:R-:W-:Y:S05]  /*8270*/  EXIT ;  /* 0x000000000000794d */ /* 0x000fea0003800000 */
.L_x_6:
[----:B------:R-:W-:-:S08]  /*8280*/  NOP ;  /* 0x0000000000007918 */ /* 0x000fd00000000000 */
[----:B------:R-:W1:-:S00]  /*8290*/  USETMAXREG.DEALLOC.CTAPOOL 0x18 ;  /* 0x00000018000079c8 */ /* 0x000e4000080e0500 */
[----:B------:R-:W-:-:S13]  /*82a0*/  PLOP3.LUT P0, PT, PT, PT, UP0, 0x80, 0x0 ;  /* 0x000000000000781c */ /* 0x000fda0003f0f008 */
[----:B-1----:R-:W-:Y:S05]  /*82b0*/  @!P0 BRA `(.L_x_62) ;  /* 0x0000000400808947 */ /* 0x002fea0003800000 */
[----:B------:R-:W-:-:S13]  /*82c0*/  ISETP.NE.AND P0, PT, RZ, UR5, PT ;  /* 0x00000005ff007c0c */ /* 0x000fda000bf05270 */
[----:B------:R-:W-:Y:S05]  /*82d0*/  @P0 EXIT ;  /* 0x000000000000094d */ /* 0x000fea0003800000 */
[----:B------:R-:W1:Y:S01]  /*82e0*/  LDC R0, c[0x0][0x288] ;  /* 0x0000a200ff007b82 */ /* 0x000e620000000800 */
[----:B------:R-:W-:Y:S01]  /*82f0*/  ELECT P0, URZ, PT ;  /* 0x00000000003f782f */ /* 0x000fe20003800000 */
[----:B------:R-:W-:Y:S01]  /*8300*/  UMOV UR4, URZ ;  /* 0x0000003f00047c82 */ /* 0x000fe20008000000 */
[----:B-1----:R-:W-:-:S13]  /*8310*/  ISETP.GE.AND P1, PT, R0, 0x80, PT ;  /* 0x000000800000780c */ /* 0x002fda0003f26270 */
[----:B------:R-:W-:Y:S05]  /*8320*/  @!P1 BRA `(.L_x_63) ;  /* 0x0000000400209947 */ /* 0x000fea0003800000 */
[----:B------:R-:W1:Y:S01]  /*8330*/  S2UR UR4, SR_CTAID.X ;  /* 0x00000000000479c3 */ /* 0x000e620000002500 */
[----:B------:R-:W-:Y:S01]  /*8340*/  SHF.R.U32.HI R0, RZ, 0x7, R0 ;  /* 0x00000007ff007819 */ /* 0x000fe20000011600 */
[----:B------:R-:W-:Y:S01]  /*8350*/  IMAD.MOV.U32 R4, RZ, RZ, RZ ;  /* 0x000000ffff047224 */ /* 0x000fe200078e00ff */
[----:B------:R-:W-:Y:S01]  /*8360*/  MOV R2, 0x1 ;  /* 0x0000000100027802 */ /* 0x000fe20000000f00 */
[----:B------:R-:W-:Y:S01]  /*8370*/  ULOP3.LUT UR16, UR13, 0x1, URZ, 0xfc, !UPT ;  /* 0x000000010d107892 */ /* 0x000fe2000f8efc3f */
[----:B------:R-:W-:Y:S01]  /*8380*/  ULDC.64 UR20, c[0x0][0x198] ;  /* 0x0000660000147ab9 */ /* 0x000fe20000000a00 */
[----:B------:R-:W-:Y:S02]  /*8390*/  UMOV UR5, URZ ;  /* 0x0000003f00057c82 */ /* 0x000fe40008000000 */
[----:B------:R-:W2:Y:S01]  /*83a0*/  S2UR UR12, SR_CTAID.Z ;  /* 0x00000000000c79c3 */ /* 0x000ea20000002700 */
[----:B------:R-:W-:-:S07]  /*83b0*/  UMOV UR6, URZ ;  /* 0x0000003f00067c82 */ /* 0x000fce0008000000 */
[----:B------:R-:W3:Y:S01]  /*83c0*/  S2UR UR11, SR_CTAID.Y ;  /* 0x00000000000b79c3 */ /* 0x000ee20000002600 */
[----:B-1----:R-:W-:-:S03]  /*83d0*/  USHF.L.U32 UR14, UR4, 0x7, URZ ;  /* 0x00000007040e7899 */ /* 0x002fc6000800063f */
[----:B------:R-:W-:-:S09]  /*83e0*/  UMOV UR4, URZ ;  /* 0x0000003f00047c82 */ /* 0x000fd20008000000 */
.L_x_74:
[----:B------:R-:W-:-:S13]  /*83f0*/  ISETP.GE.AND P1, PT, R0, 0x1, PT ;  /* 0x000000010000780c */ /* 0x000fda0003f26270 */
[----:B------:R-:W-:Y:S05]  /*8400*/  @!P1 BRA `(.L_x_64) ;  /* 0x0000000000249947 */ /* 0x000fea0003800000 */
[----:B------:R-:W-:-:S06]  /*8410*/  USHF.L.U32 UR7, UR5, 0x7, URZ ;  /* 0x0000000705077899 */ /* 0x000fcc000800063f */
[----:B------:R-:W-:-:S07]  /*8420*/  IMAD.U32 R3, RZ, RZ, UR7 ;  /* 0x00000007ff037e24 */ /* 0x000fce000f8e00ff */
.L_x_65:
[----:B------:R-:W-:-:S05]  /*8430*/  VIADD R3, R3, 0x80 ;  /* 0x0000008003037836 */ /* 0x000fca0000000000 */
[----:B------:R-:W-:-:S13]  /*8440*/  ISETP.LT.AND P1, PT, R3, UR14, PT ;  /* 0x0000000e03007c0c */ /* 0x000fda000bf21270 */
[----:B------:R-:W-:Y:S05]  /*8450*/  @!P1 BRA `(.L_x_64) ;  /* 0x0000000000109947 */ /* 0x000fea0003800000 */
[C---:B------:R-:W-:Y:S01]  /*8460*/  ISETP.GT.AND P1, PT, R0.reuse, 0x1, PT ;  /* 0x000000010000780c */ /* 0x040fe20003f24270 */
[----:B------:R-:W-:Y:S01]  /*8470*/  UIADD3 UR5, UR5, 0x1, URZ ;  /* 0x0000000105057890 */ /* 0x000fe2000fffe03f */
[----:B------:R-:W-:-:S11]  /*8480*/  VIADD R0, R0, 0xffffffff ;  /* 0xffffffff00007836 */ /* 0x000fd60000000000 */
[----:B------:R-:W-:Y:S05]  /*8490*/  @P1 BRA `(.L_x_65) ;  /* 0xfffffffc00e41947 */ /* 0x000fea000383ffff */
.L_x_64:
[----:B------:R-:W-:-:S13]  /*84a0*/  ISETP.NE.AND P1, PT, R0, RZ, PT ;  /* 0x000000ff0000720c */ /* 0x000fda0003f25270 */
[----:B------:R-:W-:Y:S05]  /*84b0*/  @!P1 BRA `(.L_x_63) ;  /* 0x0000000000bc9947 */ /* 0x000fea0003800000 */
[----:B------:R-:W-:-:S06]  /*84c0*/  UISETP.NE.AND UP0, UPT, UR16, 0x3, UPT ;  /* 0x000000031000788c */ /* 0x000fcc000bf05270 */
[----:B------:R-:W-:-:S13]  /*84d0*/  PLOP3.LUT P3, PT, PT, PT, UP0, 0x80, 0x0 ;  /* 0x000000000000781c */ /* 0x000fda0003f6f008 */
[----:B------:R-:W-:Y:S05]  /*84e0*/  @!P3 BRA `(.L_x_66) ;  /* 0x000000000004b947 */ /* 0x000fea0003800000 */
[----:B--23--:R-:W-:Y:S01]  /*84f0*/  BPT.TRAP 0x1 ;  /* 0x000000040000795c */ /* 0x00cfe20000300000 */
.L_x_66:
[----:B------:R-:W1:Y:S01]  /*8500*/  S2UR UR8, SR_CgaCtaId ;  /* 0x00000000000879c3 */ /* 0x000e620000008800 */
[----:B------:R-:W-:Y:S01]  /*8510*/  UMOV UR7, 0x400 ;  /* 0x0000040000077882 */ /* 0x000fe20000000000 */
[----:B------:R-:W-:Y:S02]  /*8520*/  SHF.L.U32 R3, R4, 0x1f, RZ ;  /* 0x0000001f04037819 */ /* 0x000fe400000006ff */
[----:B------:R-:W-:Y:S01]  /*8530*/  LOP3.LUT P2, RZ, R2, 0xff, RZ, 0xc0, !PT ;  /* 0x000000ff02ff7812 */ /* 0x000fe2000784c0ff */
[----:B-1----:R-:W-:-:S04]  /*8540*/  ULEA UR15, UR8, UR7, 0x18 ;  /* 0x00000007080f7291 */ /* 0x002fc8000f8ec03f */
[----:B------:R-:W-:-:S09]  /*8550*/  ULEA UR7, UR6, UR15, 0x3 ;  /* 0x0000000f06077291 */ /* 0x000fd2000f8e183f */
[----:B------:R-:W1:Y:S02]  /*8560*/  SYNCS.PHASECHK.TRANS64.TRYWAIT P1, [UR7+0x1c880], R3 ;  /* 0x01c88003ff0075a7 */ /* 0x000e640008020147 */
[----:B-1----:R-:W-:Y:S05]  /*8570*/  @!P1 BRA `(.L_x_67) ;  /* 0x0000002400189947 */ /* 0x002fea0003800000 */
.L_x_145:
[----:B------:R-:W-:Y:S04]  /*8580*/  BSSY B0, `(.L_x_68) ;  /* 0x0000003000007945 */ /* 0x000fe80003800000 */
[----:B------:R-:W-:Y:S05]  /*8590*/  @!P0 BRA `(.L_x_69) ;  /* 0x0000000000048947 */ /* 0x000fea0003800000 */
[----:B------:R-:W-:-:S04]  /*85a0*/  DEPBAR.LE SB0, 0x1 ;  /* 0x000080400000791a */ /* 0x000fc80000000000 */
.L_x_69:
[----:B--23--:R-:W-:Y:S05]  /*85b0*/  BSYNC B0 ;  /* 0x0000000000007941 */ /* 0x00cfea0003800000 */
.L_x_68:
[----:B------:R-:W-:Y:S05]  /*85c0*/  @P2 BRA `(.L_x_70) ;  /* 0x0000000000242947 */ /* 0x000fea0003800000 */
[----:B------:R-:W-:Y:S05]  /*85d0*/  @!P3 BRA `(.L_x_71) ;  /* 0x000000000004b947 */ /* 0x000fea0003800000 */
[----:B------:R-:W-:Y:S01]  /*85e0*/  BPT.TRAP 0x1 ;  /* 0x000000040000795c */ /* 0x000fe20000300000 */
.L_x_71:
[----:B------:R-:W-:Y:S02]  /*85f0*/  ULEA UR7, UR4, UR15, 0x3 ;  /* 0x0000000f04077291 */ /* 0x000fe4000f8e183f */
[----:B------:R-:W-:Y:S02]  /*8600*/  UIADD3 UR4, UR4, 0x1, URZ ;  /* 0x0000000104047890 */ /* 0x000fe4000fffe03f */
[----:B------:R-:W-:Y:S02]  /*8610*/  UIADD3 UR7, UR7, 0x1c890, URZ ;  /* 0x0001c89007077890 */ /* 0x000fe4000fffe03f */
[----:B------:R-:W-:Y:S02]  /*8620*/  UISETP.NE.AND UP0, UPT, UR4, 0x2, UPT ;  /* 0x000000020400788c */ /* 0x000fe4000bf05270 */
[----:B------:R-:W-:Y:S02]  /*8630*/  UPRMT UR7, UR8, 0x654, UR7 ;  /* 0x0000065408077896 */ /* 0x000fe40008000007 */
[----:B------:R-:W-:-:S07]  /*8640*/  USEL UR4, UR4, URZ, UP0 ;  /* 0x0000003f04047287 */ /* 0x000fce0008000000 */
[----:B------:R-:W-:Y:S05]  /*8650*/  SYNCS.ARRIVE.TRANS64.RED.A1T0 RZ, [UR7], RZ ;  /* 0x000000ffffff79a7 */ /* 0x000fea0008100407 */
.L_x_70:
[----:B------:R-:W-:Y:S04]  /*8660*/  BSSY B0, `(.L_x_72) ;  /* 0x000000a000007945 */ /* 0x000fe80003800000 */
[----:B------:R-:W-:Y:S05]  /*8670*/  @!P0 BRA `(.L_x_73) ;  /* 0x0000000000208947 */ /* 0x000fea0003800000 */
[----:B------:R-:W-:Y:S02]  /*8680*/  ULEA UR8, UR6, UR15, 0xe ;  /* 0x0000000f06087291 */ /* 0x000fe4000f8e703f */
[----:B------:R-:W-:Y:S02]  /*8690*/  UIADD3 UR18, UP0, UR20, 0x6f0, URZ ;  /* 0x000006f014127890 */ /* 0x000fe4000ff1e03f */
[----:B------:R-:W-:Y:S02]  /*86a0*/  USHF.L.U32 UR10, UR5, 0x7, URZ ;  /* 0x00000007050a7899 */ /* 0x000fe4000800063f */
[----:B------:R-:W-:Y:S02]  /*86b0*/  UIADD3 UR8, UR8, 0x14000, URZ ;  /* 0x0001400008087890 */ /* 0x000fe4000fffe03f */
[----:B------:R-:W-:Y:S01]  /*86c0*/  UIADD3.X UR19, URZ, UR21, URZ, UP0, !UPT ;  /* 0x000000153f137290 */ /* 0x000fe200087fe43f */
[----:B------:R-:W-:-:S08]  /*86d0*/  UMOV UR9, URZ ;  /* 0x0000003f00097c82 */ /* 0x000fd00008000000 */
[----:B------:R2:W-:Y:S02]  /*86e0*/  UTMAREDG.4D.ADD [UR8], [UR18] ;  /* 0x00000008120073b6 */ /* 0x0005e40008018000 */
[----:B--2---:R0:W-:Y:S02]  /*86f0*/  UTMACMDFLUSH ;  /* 0x00000000000079b7 */ /* 0x0041e40000000000 */
.L_x_73:
[----:B------:R-:W-:Y:S05]  /*8700*/  BSYNC B0 ;  /* 0x0000000000007941 */ /* 0x000fea0003800000 */
.L_x_72:
[----:B------:R-:W-:Y:S01]  /*8710*/  UIADD3 UR6, UR6, 0x1, URZ ;  /* 0x0000000106067890 */ /* 0x000fe2000fffe03f */
[C---:B------:R-:W-:Y:S01]  /*8720*/  ISETP.GT.AND P1, PT, R0.reuse, 0x1, PT ;  /* 0x000000010000780c */ /* 0x040fe20003f24270 */
[----:B------:R-:W-:Y:S01]  /*8730*/  UIADD3 UR5, UR5, 0x1, URZ ;  /* 0x0000000105057890 */ /* 0x000fe2000fffe03f */
[----:B------:R-:W-:Y:S01]  /*8740*/  VIADD R0, R0, 0xffffffff ;  /* 0xffffffff00007836 */ /* 0x000fe20000000000 */
[----:B------:R-:W-:Y:S01]  /*8750*/  UISETP.NE.AND UP0, UPT, UR6, 0x2, UPT ;  /* 0x000000020600788c */ /* 0x000fe2000bf05270 */
[----:B-1----:R-:W-:-:S03]  /*8760*/  PRMT R2, RZ, 0x7610, R2 ;  /* 0x00007610ff027816 */ /* 0x002fc60000000002 */
[----:B------:R-:W-:Y:S02]  /*8770*/  USEL UR7, URZ, 0x1, UP0 ;  /* 0x000000013f077887 */ /* 0x000fe40008000000 */
[----:B------:R-:W-:-:S04]  /*8780*/  USEL UR6, UR6, URZ, UP0 ;  /* 0x0000003f06067287 */ /* 0x000fc80008000000 */
[----:B------:R-:W-:Y:S01]  /*8790*/  LOP3.LUT R4, R4, UR7, RZ, 0x3c, !PT ;  /* 0x0000000704047c12 */ /* 0x000fe2000f8e3cff */
[----:B------:R-:W-:Y:S07]  /*87a0*/  @P1 BRA `(.L_x_74) ;  /* 0xfffffffc00101947 */ /* 0x000fee000383ffff */
.L_x_63:
[----:B------:R-:W-:Y:S04]  /*87b0*/  BSSY B0, `(.L_x_75) ;  /* 0x0000003000007945 */ /* 0x000fe80003800000 */
[----:B------:R-:W-:Y:S05]  /*87c0*/  @!P0 BRA `(.L_x_76) ;  /* 0x0000000000048947 */ /* 0x000fea0003800000 */
[----:B------:R-:W-:-:S04]  /*87d0*/  DEPBAR.LE SB0, 0x0 ;  /* 0x000080000000791a */ /* 0x000fc80000000000 */
.L_x_76:
[----:B--23--:R-:W-:Y:S05]  /*87e0*/  BSYNC B0 ;  /* 0x0000000000007941 */ /* 0x00cfea0003800000 */
.L_x_75:
[----:B------:R-:W-:-:S04]  /*87f0*/  ULOP3.LUT UR13, UR13, 0x1, URZ, 0xfc, !UPT ;  /* 0x000000010d0d7892 */ /* 0x000fc8000f8efc3f */
[----:B------:R-:W-:-:S06]  /*8800*/  UISETP.NE.AND UP0, UPT, UR13, 0x3, UPT ;  /* 0x000000030d00788c */ /* 0x000fcc000bf05270 */
[----:B------:R-:W-:-:S13]  /*8810*/  PLOP3.LUT P0, PT, PT, PT, UP0, 0x80, 0x0 ;  /* 0x000000000000781c */ /* 0x000fda0003f0f008 */
[----:B------:R-:W-:Y:S05]  /*8820*/  @!P0 BRA `(.L_x_77) ;  /* 0x0000000000048947 */ /* 0x000fea0003800000 */
[----:B------:R-:W-:Y:S01]  /*8830*/  BPT.TRAP 0x1 ;  /* 0x000000040000795c */ /* 0x000fe20000300000 */
.L_x_77:
[----:B------:R-:W1:Y:S01]  /*8840*/  S2UR UR6, SR_CgaCtaId ;  /* 0x00000000000679c3 */ /* 0x000e620000008800 */
[----:B------:R-:W-:Y:S02]  /*8850*/  UMOV UR5, 0x400 ;  /* 0x0000040000057882 */ /* 0x000fe40000000000 */
[----:B-1----:R-:W-:-:S04]  /*8860*/  ULEA UR5, UR6, UR5, 0x18 ;  /* 0x0000000506057291 */ /* 0x002fc8000f8ec03f */
[----:B------:R-:W-:-:S04]  /*8870*/  ULEA UR4, UR4, UR5, 0x3 ;  /* 0x0000000504047291 */ /* 0x000fc8000f8e183f */
[----:B------:R-:W-:-:S04]  /*8880*/  UIADD3 UR4, UR4, 0x1c890, URZ ;  /* 0x0001c89004047890 */ /* 0x000fc8000fffe03f */
[----:B------:R-:W-:-:S09]  /*8890*/  UPRMT UR4, UR6, 0x654, UR4 ;  /* 0x0000065406047896 */ /* 0x000fd20008000004 */
[----:B------:R-:W-:Y:S01]  /*88a0*/  SYNCS.ARRIVE.TRANS64.RED.A1T0 RZ, [UR4], RZ ;  /* 0x000000ffffff79a7 */ /* 0x000fe20008100404 */
[----:B------:R-:W-:Y:S05]  /*88b0*/  EXIT ;  /* 0x000000000000794d */ /* 0x000fea0003800000 */
.L_x_62:
[----:B------:R-:W1:Y:S01]  /*88c0*/  LDC R3, c[0x0][0x288] ;  /* 0x0000a200ff037b82 */ /* 0x000e620000000800 */
[----:B------:R-:W-:Y:S02]  /*88d0*/  ELECT P3, URZ, PT ;  /* 0x00000000003f782f */ /* 0x000fe40003860000 */
[----:B------:R-:W-:-:S05]  /*88e0*/  MOV R5, RZ ;  /* 0x000000ff00057202 */ /* 0x000fca0000000f00 */
[----:B------:R-:W2:Y:S08]  /*88f0*/  S2UR UR11, SR_CTAID.X ;  /* 0x00000000000b79c3 */ /* 0x000eb00000002500 */
[----:B------:R-:W3:Y:S01]  /*8900*/  S2UR UR20, SR_CTAID.Y ;  /* 0x00000000001479c3 */ /* 0x000ee20000002600 */
[----:B-1----:R-:W-:-:S07]  /*8910*/  ISETP.GE.AND P0, PT, R3, 0x80, PT ;  /* 0x000000800300780c */ /* 0x002fce0003f06270 */
[----:B------:R-:W1:Y:S01]  /*8920*/  S2UR UR21, SR_CTAID.Z ;  /* 0x00000000001579c3 */ /* 0x000e620000002700 */
[----:B------:R-:W-:-:S04]  /*8930*/  SHF.R.S32.HI R2, RZ, 0x1f, R3 ;  /* 0x0000001fff027819 */ /* 0x000fc80000011403 */
[----:B------:R-:W-:Y:S01]  /*8940*/  LEA.HI R2, R2, R3, RZ, 0x7 ;  /* 0x0000000302027211 */ /* 0x000fe200078f38ff */
[----:B--2---:R-:W-:-:S03]  /*8950*/  USHF.L.U32 UR11, UR11, 0x7, URZ ;  /* 0x000000070b0b7899 */ /* 0x004fc6000800063f */
[----:B------:R-:W-:-:S05]  /*8960*/  SHF.R.S32.HI R2, RZ, 0x7, R2 ;  /* 0x00000007ff027819 */ /* 0x000fca0000011402 */
[----:B------:R-:W-:Y:S02]  /*8970*/  IMAD.SHL.U32 R3, R2, 0x4, RZ ;  /* 0x0000000402037824 */ /* 0x000fe400078e00ff */
[----:B------:R-:W-:Y:S01]  /*8980*/  IMAD.MOV.U32 R2, RZ, RZ, RZ ;  /* 0x000000ffff027224 */ /* 0x000fe200078e00ff */
[----:B---3--:R-:W-:Y:S06]  /*8990*/  @!P0 BRA `(.L_x_78) ;  /* 0x0000000000208947 */ /* 0x008fec0003800000 */
[----:B------:R-:W-:-:S07]  /*89a0*/  IMAD.MOV.U32 R2, RZ, RZ, RZ ;  /* 0x000000ffff027224 */ /* 0x000fce00078e00ff */
.L_x_79:
[----:B------:R-:W-:-:S04]  /*89b0*/  LEA R4, R2, 0x80, 0x7 ;  /* 0x0000008002047811 */ /* 0x000fc800078e38ff */
[----:B------:R-:W-:-:S13]  /*89c0*/  ISETP.LT.AND P0, PT, R4, UR11, PT ;  /* 0x0000000b04007c0c */ /* 0x000fda000bf01270 */
[----:B------:R-:W-:Y:S05]  /*89d0*/  @!P0 BRA `(.L_x_78) ;  /* 0x0000000000108947 */ /* 0x000fea0003800000 */
[C---:B------:R-:W-:Y:S01]  /*89e0*/  ISETP.GT.AND P0, PT, R3.reuse, 0x4, PT ;  /* 0x000000040300780c */ /* 0x040fe20003f04270 */
[----:B------:R-:W-:Y:S02]  /*89f0*/  VIADD R3, R3, 0xfffffffc ;  /* 0xfffffffc03037836 */ /* 0x000fe40000000000 */
[----:B------:R-:W-:-:S10]  /*8a00*/  VIADD R2, R2, 0x1 ;  /* 0x0000000102027836 */ /* 0x000fd40000000000 */
[----:B------:R-:W-:Y:S05]  /*8a10*/  @P0 BRA `(.L_x_79) ;  /* 0xfffffffc00e40947 */ /* 0x000fea000383ffff */
.L_x_78:
[----:B------:R-:W-:Y:S04]  /*8a20*/  BSSY B0, `(.L_x_80) ;  /* 0x0000022000007945 */ /* 0x000fe80003800000 */
[----:B------:R-:W-:Y:S05]  /*8a30*/  @!P3 BRA `(.L_x_81) ;  /* 0x000000000080b947 */ /* 0x000fea0003800000 */
[----:B------:R-:W2:Y:S01]  /*8a40*/  S2R R5, SR_CgaCtaId ;  /* 0x0000000000057919 */ /* 0x000ea20000008800 */
[----:B------:R-:W-:-:S04]  /*8a50*/  MOV R4, 0x400 ;  /* 0x0000040000047802 */ /* 0x000fc80000000f00 */
[----:B--2---:R-:W-:Y:S02]  /*8a60*/  LEA R5, R5, R4, 0x18 ;  /* 0x0000000405057211 */ /* 0x004fe400078ec0ff */
[----:B------:R-:W-:-:S04]  /*8a70*/  MOV R4, 0x1 ;  /* 0x0000000100047802 */ /* 0x000fc80000000f00 */
[----:B------:R-:W-:-:S04]  /*8a80*/  SHF.L.U32 R4, R4, 0x1f, RZ ;  /* 0x0000001f04047819 */ /* 0x000fc800000006ff */
[----:B------:R-:W2:Y:S02]  /*8a90*/  SYNCS.PHASECHK.TRANS64.TRYWAIT P0, [R5+URZ+0x1c860], R4 ;  /* 0x01c86004050075a7 */ /* 0x000ea4000800017f */
[----:B--2---:R-:W-:Y:S05]  /*8aa0*/  @!P0 BRA `(.L_x_82) ;  /* 0x0000001c00e48947 */ /* 0x004fea0003800000 */
.L_x_146:
[----:B------:R-:W-:Y:S01]  /*8ab0*/  ULOP3.LUT UR5, UR4, 0x2, URZ, 0xfc, !UPT ;  /* 0x0000000204057892 */ /* 0x000fe2000f8efc3f */
[----:B--2---:R-:W-:-:S03]  /*8ac0*/  @P2 IMAD.MOV.U32 R4, RZ, RZ, 0x1000 ;  /* 0x00001000ff042424 */ /* 0x004fc600078e00ff */
[----:B------:R-:W-:Y:S01]  /*8ad0*/  UPRMT UR5, UR5, 0x9910, URZ ;  /* 0x0000991005057896 */ /* 0x000fe2000800003f */
[----:B------:R2:W-:Y:S03]  /*8ae0*/  @P2 SYNCS.ARRIVE.TRANS64 RZ, [R5+URZ+0x1c840], R4 ;  /* 0x01c8400405ff29a7 */ /* 0x0005e6000800003f */
[----:B------:R-:W-:-:S06]  /*8af0*/  UISETP.NE.AND UP0, UPT, UR5, 0x2, UPT ;  /* 0x000000020500788c */ /* 0x000fcc000bf05270 */
[----:B------:R-:W-:-:S13]  /*8b00*/  PLOP3.LUT P0, PT, PT, PT, UP0, 0x80, 0x0 ;  /* 0x000000000000781c */ /* 0x000fda0003f0f008 */
[----:B--2---:R-:W-:Y:S05]  /*8b10*/  @P0 BRA `(.L_x_83) ;  /* 0x0000000000040947 */ /* 0x004fea0003800000 */
[----:B-1----:R-:W-:Y:S01]  /*8b20*/  BPT.TRAP 0x1 ;  /* 0x000000040000795c */ /* 0x002fe20000300000 */
.L_x_83:
[----:B------:R-:W-:-:S04]  /*8b30*/  LOP3.LUT P0, RZ, R0, 0x1f, RZ, 0xc0, !PT ;  /* 0x0000001f00ff7812 */ /* 0x000fc8000780c0ff */
[----:B------:R-:W-:-:S13]  /*8b40*/  PLOP3.LUT P0, PT, P0, P2, PT, 0x2a, 0x0 ;  /* 0x000000000000781c */ /* 0x000fda0000704572 */
[----:B------:R-:W-:Y:S05]  /*8b50*/  @P0 BRA `(.L_x_84) ;  /* 0x0000000000040947 */ /* 0x000fea0003800000 */
[----:B-1----:R-:W-:Y:S01]  /*8b60*/  BPT.TRAP 0x1 ;  /* 0x000000040000795c */ /* 0x002fe20000300000 */
.L_x_84:
[----:B------:R-:W-:Y:S01]  /*8b70*/  R2UR UR8, R5 ;  /* 0x00000000050872ca */ /* 0x000fe200000e0000 */
[----:B------:R-:W-:Y:S01]  /*8b80*/  ULDC.64 UR6, c[0x0][0x198] ;  /* 0x0000660000067ab9 */ /* 0x000fe20000000a00 */
[----:B------:R-:W-:Y:S01]  /*8b90*/  UMOV UR14, 0x0 ;  /* 0x00000000000e7882 */ /* 0x000fe20000000000 */
[----:B------:R-:W-:Y:S01]  /*8ba0*/  UIADD3 UR6, UP0, UR6, 0x1f0, URZ ;  /* 0x000001f006067890 */ /* 0x000fe2000ff1e03f */
[----:B------:R-:W-:Y:S01]  /*8bb0*/  IMAD.MOV.U32 R5, RZ, RZ, 0x1 ;  /* 0x00000001ff057424 */ /* 0x000fe200078e00ff */
[----:B------:R-:W-:Y:S01]  /*8bc0*/  UMOV UR15, 0x10000000 ;  /* 0x10000000000f7882 */ /* 0x000fe20000000000 */
[----:B------:R-:W-:Y:S01]  /*8bd0*/  UMOV UR10, URZ ;  /* 0x0000003f000a7c82 */ /* 0x000fe20008000000 */
[----:B------:R-:W-:Y:S01]  /*8be0*/  UIADD3.X UR7, URZ, UR7, URZ, UP0, !UPT ;  /* 0x000000073f077290 */ /* 0x000fe200087fe43f */
[----:B------:R-:W-:Y:S01]  /*8bf0*/  UMOV UR12, UR20 ;  /* 0x00000014000c7c82 */ /* 0x000fe20008000000 */
[----:B-1----:R-:W-:-:S04]  /*8c00*/  UMOV UR13, UR21 ;  /* 0x00000015000d7c82 */ /* 0x002fc80008000000 */
[----:B------:R-:W-:-:S09]  /*8c10*/  UIADD3 UR9, UR8, 0x1c840, URZ ;  /* 0x0001c84008097890 */ /* 0x000fd2000fffe03f */
[----:B------:R2:W-:Y:S02]  /*8c20*/  UTMALDG.4D [UR8], [UR6], desc[UR14] ;  /* 0x00000e08060075b4 */ /* 0x0005e40008019000 */
[----:B--2---:R-:W-:Y:S01]  /*8c30*/  NOP ;  /* 0x0000000000007918 */ /* 0x004fe20000000000 */
.L_x_81:
[----:B-1----:R-:W-:Y:S05]  /*8c40*/  BSYNC B0 ;  /* 0x0000000000007941 */ /* 0x002fea0003800000 */
.L_x_80:
[----:B------:R-:W-:Y:S01]  /*8c50*/  ISETP.LT.OR P0, PT, R3, 0x1, !P3 ;  /* 0x000000010300780c */ /* 0x000fe20005f01670 */
[----:B------:R-:W-:-:S12]  /*8c60*/  BSSY B0, `(.L_x_85) ;  /* 0x0000022000007945 */ /* 0x000fd80003800000 */
[----:B------:R-:W-:Y:S05]  /*8c70*/  @P0 BRA `(.L_x_86) ;  /* 0x0000000000800947 */ /* 0x000fea0003800000 */
[----:B------:R-:W1:Y:S01]  /*8c80*/  S2R R7, SR_CgaCtaId ;  /* 0x0000000000077919 */ /* 0x000e620000008800 */
[----:B------:R-:W-:-:S04]  /*8c90*/  MOV R4, 0x400 ;  /* 0x0000040000047802 */ /* 0x000fc80000000f00 */
[----:B-1----:R-:W-:Y:S01]  /*8ca0*/  LEA R7, R7, R4, 0x18 ;  /* 0x0000000407077211 */ /* 0x002fe200078ec0ff */
[----:B------:R-:W-:-:S05]  /*8cb0*/  IMAD.MOV.U32 R4, RZ, RZ, 0x1 ;  /* 0x00000001ff047424 */ /* 0x000fca00078e00ff */
[----:B------:R-:W-:-:S04]  /*8cc0*/  SHF.L.U32 R4, R4, 0x1f, RZ ;  /* 0x0000001f04047819 */ /* 0x000fc800000006ff */
[----:B------:R-:W1:Y:S02]  /*8cd0*/  SYNCS.PHASECHK.TRANS64.TRYWAIT P0, [R7+URZ+0x1c820], R4 ;  /* 0x01c82004070075a7 */ /* 0x000e64000800017f */
[----:B-1----:R-:W-:Y:S05]  /*8ce0*/  @!P0 BRA `(.L_x_87) ;  /* 0x0000001c00688947 */ /* 0x002fea0003800000 */
.L_x_147:
[----:B------:R-:W-:Y:S01]  /*8cf0*/  ULOP3.LUT UR5, UR4, 0x2, URZ, 0xfc, !UPT ;  /* 0x0000000204057892 */ /* 0x000fe2000f8efc3f */
[----:B-1----:R-:W-:-:S03]  /*8d00*/  @P2 IMAD.MOV.U32 R4, RZ, RZ, 0x2200 ;  /* 0x00002200ff042424 */ /* 0x002fc600078e00ff */
[----:B------:R-:W-:Y:S01]  /*8d10*/  UPRMT UR5, UR5, 0x9910, URZ ;  /* 0x0000991005057896 */ /* 0x000fe2000800003f */
[----:B------:R1:W-:Y:S03]  /*8d20*/  @P2 SYNCS.ARRIVE.TRANS64 RZ, [R7+URZ+0x1c800], R4 ;  /* 0x01c8000407ff29a7 */ /* 0x0003e6000800003f */
[----:B------:R-:W-:-:S06]  /*8d30*/  UISETP.NE.AND UP0, UPT, UR5, 0x2, UPT ;  /* 0x000000020500788c */ /* 0x000fcc000bf05270 */
[----:B------:R-:W-:-:S13]  /*8d40*/  PLOP3.LUT P0, PT, PT, PT, UP0, 0x80, 0x0 ;  /* 0x000000000000781c */ /* 0x000fda0003f0f008 */
[----:B-1----:R-:W-:Y:S05]  /*8d50*/  @P0 BRA `(.L_x_88) ;  /* 0x0000000000040947 */ /* 0x002fea0003800000 */
[----:B------:R-:W-:Y:S01]  /*8d60*/  BPT.TRAP 0x1 ;  /* 0x000000040000795c */ /* 0x000fe20000300000 */
.L_x_88:
[----:B------:R-:W-:-:S04]  /*8d70*/  LOP3.LUT P0, RZ, R0, 0x1f, RZ, 0xc0, !PT ;  /* 0x0000001f00ff7812 */ /* 0x000fc8000780c0ff */
[----:B------:R-:W-:-:S13]  /*8d80*/  PLOP3.LUT P0, PT, P0, P2, PT, 0x2a, 0x0 ;  /* 0x000000000000781c */ /* 0x000fda0000704572 */
[----:B------:R-:W-:Y:S05]  /*8d90*/  @P0 BRA `(.L_x_89) ;  /* 0x0000000000040947 */ /* 0x000fea0003800000 */
[----:B------:R-:W-:Y:S01]  /*8da0*/  BPT.TRAP 0x1 ;  /* 0x000000040000795c */ /* 0x000fe20000300000 */
.L_x_89:
[----:B------:R-:W-:Y:S01]  /*8db0*/  R2UR UR17, R7 ;  /* 0x00000000071172ca */ /* 0x000fe200000e0000 */
[----:B------:R-:W-:Y:S01]  /*8dc0*/  ULDC.64 UR6, c[0x0][0x198] ;  /* 0x0000660000067ab9 */ /* 0x000fe20000000a00 */
[----:B------:R-:W-:Y:S01]  /*8dd0*/  R2UR UR19, R2 ;  /* 0x00000000021372ca */ /* 0x000fe200000e0000 */
[----:B------:R-:W-:Y:S01]  /*8de0*/  UIADD3 UR6, UP0, UR6, 0xf0, URZ ;  /* 0x000000f006067890 */ /* 0x000fe2000ff1e03f */
[----:B------:R-:W-:Y:S01]  /*8df0*/  UMOV UR8, 0x0 ;  /* 0x0000000000087882 */ /* 0x000fe20000000000 */
[----:B------:R-:W-:Y:S02]  /*8e00*/  UMOV UR9, 0x10000000 ;  /* 0x1000000000097882 */ /* 0x000fe40000000000 */
[----:B------:R-:W-:Y:S01]  /*8e10*/  UIADD3.X UR7, URZ, UR7, URZ, UP0, !UPT ;  /* 0x000000073f077290 */ /* 0x000fe200087fe43f */
[----:B------:R-:W-:-:S05]  /*8e20*/  UMOV UR18, URZ ;  /* 0x0000003f00127c82 */ /* 0x000fca0008000000 */
[----:B------:R-:W-:Y:S02]  /*8e30*/  UIADD3 UR16, UR17, 0xc000, URZ ;  /* 0x0000c00011107890 */ /* 0x000fe4000fffe03f */
[----:B------:R-:W-:Y:S02]  /*8e40*/  USHF.L.U32 UR19, UR19, 0x7, URZ ;  /* 0x0000000713137899 */ /* 0x000fe4000800063f */
[----:B------:R-:W-:-:S09]  /*8e50*/  UIADD3 UR17, UR17, 0x1c800, URZ ;  /* 0x0001c80011117890 */ /* 0x000fd2000fffe03f */
[----:B------:R1:W-:Y:S02]  /*8e60*/  UTMALDG.4D [UR16], [UR6], desc[UR8] ;  /* 0x00000810060075b4 */ /* 0x0003e40008019000 */
[----:B-1----:R-:W-:Y:S01]  /*8e70*/  NOP ;  /* 0x0000000000007918 */ /* 0x002fe20000000000 */
.L_x_86:
[----:B------:R-:W-:Y:S05]  /*8e80*/  BSYNC B0 ;  /* 0x0000000000007941 */ /* 0x000fea0003800000 */
.L_x_85:
[----:B------:R-:W-:Y:S01]  /*8e90*/  ISETP.LT.OR P0, PT, R3, 0x2, !P3 ;  /* 0x000000020300780c */ /* 0x000fe20005f01670 */
[----:B------:R-:W-:Y:S01]  /*8ea0*/  BSSY B0, `(.L_x_90) ;  /* 0x0000014000007945 */ /* 0x000fe20003800000 */
[----:B------:R-:W-:-:S11]  /*8eb0*/  IMAD.MOV.U32 R4, RZ, RZ, RZ ;  /* 0x000000ffff047224 */ /* 0x000fd600078e00ff */
[----:B------:R-:W-:Y:S05]  /*8ec0*/  @P0 BRA `(.L_x_91) ;  /* 0x0000000000440947 */ /* 0x000fea0003800000 */
[----:B------:R-:W1:Y:S01]  /*8ed0*/  S2UR UR6, SR_CgaCtaId ;  /* 0x00000000000679c3 */ /* 0x000e620000008800 */
[----:B------:R-:W-:Y:S01]  /*8ee0*/  R2UR UR26, R2 ;  /* 0x00000000021a72ca */ /* 0x000fe200000e0000 */
[----:B------:R-:W-:Y:S01]  /*8ef0*/  UMOV UR5, 0x400 ;  /* 0x0000040000057882 */ /* 0x000fe20000000000 */
[----:B------:R-:W-:Y:S01]  /*8f00*/  ULDC.64 UR8, c[0x0][0x198] ;  /* 0x0000660000087ab9 */ /* 0x000fe20000000a00 */
[----:B------:R-:W-:Y:S01]  /*8f10*/  UMOV UR27, UR20 ;  /* 0x00000014001b7c82 */ /* 0x000fe20008000000 */
[----:B------:R-:W-:Y:S01]  /*8f20*/  UMOV UR28, UR21 ;  /* 0x00000015001c7c82 */ /* 0x000fe20008000000 */
[----:B------:R-:W-:-:S08]  /*8f30*/  MOV R4, 0x1 ;  /* 0x0000000100047802 */ /* 0x000fd00000000f00 */
[----:B------:R-:W-:Y:S02]  /*8f40*/  USHF.L.U32 UR26, UR26, 0x7, URZ ;  /* 0x000000071a1a7899 */ /* 0x000fe4000800063f */
[----:B-1----:R-:W-:Y:S02]  /*8f50*/  ULEA UR5, UR6, UR5, 0x18 ;  /* 0x0000000506057291 */ /* 0x002fe4000f8ec03f */
[----:B------:R-:W-:Y:S02]  /*8f60*/  UIADD3 UR6, UP0, UR8, 0x4f0, URZ ;  /* 0x000004f008067890 */ /* 0x000fe4000ff1e03f */
[----:B------:R-:W-:Y:S02]  /*8f70*/  UIADD3 UR24, UR5, 0x1c000, URZ ;  /* 0x0001c00005187890 */ /* 0x000fe4000fffe03f */
[----:B------:R-:W-:Y:S02]  /*8f80*/  UIADD3 UR25, UR5, 0x1c800, URZ ;  /* 0x0001c80005197890 */ /* 0x000fe4000fffe03f */
[----:B------:R-:W-:Y:S01]  /*8f90*/  UIADD3.X UR7, URZ, UR9, URZ, UP0, !UPT ;  /* 0x000000093f077290 */ /* 0x000fe200087fe43f */
[----:B------:R-:W-:-:S02]  /*8fa0*/  UMOV UR8, 0x0 ;  /* 0x0000000000087882 */ /* 0x000fc40000000000 */
[----:B------:R-:W-:-:S06]  /*8fb0*/  UMOV UR9, 0x10000000 ;  /* 0x1000000000097882 */ /* 0x000fcc0000000000 */
[----:B------:R1:W-:Y:S02]  /*8fc0*/  UTMALDG.3D [UR24], [UR6], desc[UR8] ;  /* 0x00000818060075b4 */ /* 0x0003e40008011000 */
[----:B-1----:R-:W-:Y:S01]  /*8fd0*/  NOP ;  /* 0x0000000000007918 */ /* 0x002fe20000000000 */
.L_x_91:
[----:B------:R-:W-:Y:S05]  /*8fe0*/  BSYNC B0 ;  /* 0x0000000000007941 */ /* 0x000fea0003800000 */
.L_x_90:
[----:B------:R-:W-:Y:S01]  /*8ff0*/  BSSY B0, `(.L_x_92) ;  /* 0x0000027000007945 */ /* 0x000fe20003800000 */
[----:B------:R-:W-:-:S03]  /*9000*/  IMAD.MOV.U32 R10, RZ, RZ, RZ ;  /* 0x000000ffff0a7224 */ /* 0x000fc600078e00ff */
[----:B------:R-:W-:Y:S05]  /*9010*/  @!P3 BRA `(.L_x_93) ;  /* 0x000000000090b947 */ /* 0x000fea0003800000 */
[----:B------:R-:W1:Y:S01]  /*9020*/  S2R R7, SR_CgaCtaId ;  /* 0x0000000000077919 */ /* 0x000e620000008800 */
[----:B------:R-:W-:-:S04]  /*9030*/  MOV R6, 0x400 ;  /* 0x0000040000067802 */ /* 0x000fc80000000f00 */
[----:B-1----:R-:W-:Y:S01]  /*9040*/  LEA R8, R7, R6, 0x18 ;  /* 0x0000000607087211 */ /* 0x002fe200078ec0ff */
[----:B------:R-:W-:-:S04]  /*9050*/  IMAD.MOV.U32 R7, RZ, RZ, 0x1 ;  /* 0x00000001ff077424 */ /* 0x000fc800078e00ff */
[----:B------:R-:W-:Y:S01]  /*9060*/  IMAD R6, R5, 0x8, R8 ;  /* 0x0000000805067824 */ /* 0x000fe200078e0208 */
[----:B------:R-:W-:-:S04]  /*9070*/  SHF.L.U32 R7, R7, 0x1f, RZ ;  /* 0x0000001f07077819 */ /* 0x000fc800000006ff */
[----:B------:R-:W1:Y:S02]  /*9080*/  SYNCS.PHASECHK.TRANS64.TRYWAIT P0, [R6+URZ+0x1c860], R7 ;  /* 0x01c86007060075a7 */ /* 0x000e64000800017f */
[----:B-1----:R-:W-:Y:S05]  /*9090*/  @!P0 BRA `(.L_x_94) ;  /* 0x0000001800908947 */ /* 0x002fea0003800000 */
.L_x_148:
        /* <DEDUP_REMOVED lines=8> */
.L_x_95:
[----:B------:R-:W-:-:S04]  /*9120*/  LOP3.LUT P0, RZ, R0, 0x1f, RZ, 0xc0, !PT ;  /* 0x0000001f00ff7812 */ /* 0x000fc8000780c0ff */
[----:B------:R-:W-:-:S13]  /*9130*/  PLOP3.LUT P0, PT, P0, P2, PT, 0x2a, 0x0 ;  /* 0x000000000000781c */ /* 0x000fda0000704572 */
[----:B------:R-:W-:Y:S05]  /*9140*/  @P0 BRA `(.L_x_96) ;  /* 0x0000000000040947 */ /* 0x000fea0003800000 */
[----:B------:R-:W-:Y:S01]  /*9150*/  BPT.TRAP 0x1 ;  /* 0x000000040000795c */ /* 0x000fe20000300000 */
.L_x_96:
[----:B------:R-:W-:Y:S01]  /*9160*/  R2UR UR5, R8 ;  /* 0x00000000080572ca */ /* 0x000fe200000e0000 */
[----:B------:R-:W-:Y:S01]  /*9170*/  ULDC.64 UR6, c[0x0][0x198] ;  /* 0x0000660000067ab9 */ /* 0x000fe20000000a00 */
[----:B------:R-:W-:Y:S01]  /*9180*/  R2UR UR17, R6 ;  /* 0x00000000061172ca */ /* 0x000fe200000e0000 */
[----:B------:R-:W-:Y:S01]  /*9190*/  UIADD3 UR6, UP0, UR6, 0x2f0, URZ ;  /* 0x000002f006067890 */ /* 0x000fe2000ff1e03f */
[C---:B------:R-:W-:Y:S01]  /*91a0*/  R2UR UR16, R5.reuse ;  /* 0x00000000051072ca */ /* 0x040fe200000e0000 */
[----:B------:R-:W-:Y:S01]  /*91b0*/  UMOV UR8, 0x0 ;  /* 0x0000000000087882 */ /* 0x000fe20000000000 */
[----:B------:R-:W-:Y:S01]  /*91c0*/  UMOV UR9, 0x10000000 ;  /* 0x1000000000097882 */ /* 0x000fe20000000000 */
[----:B------:R-:W-:Y:S01]  /*91d0*/  UIADD3.X UR7, URZ, UR7, URZ, UP0, !UPT ;  /* 0x000000073f077290 */ /* 0x000fe200087fe43f */
[----:B------:R-:W-:Y:S01]  /*91e0*/  VIADD R5, R5, 0x1 ;  /* 0x0000000105057836 */ /* 0x000fe20000000000 */
[----:B------:R-:W-:Y:S01]  /*91f0*/  UMOV UR18, URZ ;  /* 0x0000003f00127c82 */ /* 0x000fe20008000000 */
[----:B------:R-:W-:Y:S01]  /*9200*/  UMOV UR19, UR11 ;  /* 0x0000000b00137c82 */ /* 0x000fe20008000000 */
[----:B------:R-:W-:-:S04]  /*9210*/  MOV R10, 0x40 ;  /* 0x00000040000a7802 */ /* 0x000fc80000000f00 */
[----:B------:R-:W-:Y:S02]  /*9220*/  UIADD3 UR17, UR17, 0x1c840, URZ ;  /* 0x0001c84011117890 */ /* 0x000fe4000fffe03f */
[----:B------:R-:W-:-:S09]  /*9230*/  ULEA UR16, UR16, UR5, 0xc ;  /* 0x0000000510107291 */ /* 0x000fd2000f8e603f */
[----:B------:R1:W-:Y:S02]  /*9240*/  UTMALDG.4D [UR16], [UR6], desc[UR8] ;  /* 0x00000810060075b4 */ /* 0x0003e40008019000 */
[----:B-1----:R-:W-:Y:S01]  /*9250*/  NOP ;  /* 0x0000000000007918 */ /* 0x002fe20000000000 */
.L_x_93:
[----:B------:R-:W-:Y:S05]  /*9260*/  BSYNC B0 ;  /* 0x0000000000007941 */ /* 0x000fea0003800000 */
.L_x_92:
[----:B------:R-:W-:Y:S01]  /*9270*/  BSSY B0, `(.L_x_97) ;  /* 0x000002b000007945 */ /* 0x000fe20003800000 */
[----:B------:R-:W-:-:S03]  /*9280*/  IMAD.MOV.U32 R6, RZ, RZ, 0x1 ;  /* 0x00000001ff067424 */ /* 0x000fc600078e00ff */
[----:B------:R-:W-:Y:S05]  /*9290*/  @!P3 BRA `(.L_x_98) ;  /* 0x0000000000a0b947 */ /* 0x000fea0003800000 */
[----:B------:R-:W1:Y:S01]  /*92a0*/  S2R R7, SR_CgaCtaId ;  /* 0x0000000000077919 */ /* 0x000e620000008800 */
[----:B------:R-:W-:Y:S01]  /*92b0*/  MOV R6, 0x400 ;  /* 0x0000040000067802 */ /* 0x000fe20000000f00 */
[----:B------:R-:W-:-:S05]  /*92c0*/  IMAD.MOV.U32 R8, RZ, RZ, 0x1 ;  /* 0x00000001ff087424 */ /* 0x000fca00078e00ff */
[----:B------:R-:W-:Y:S02]  /*92d0*/  SHF.L.U32 R8, R8, 0x1f, RZ ;  /* 0x0000001f08087819 */ /* 0x000fe400000006ff */
[----:B-1----:R-:W-:-:S05]  /*92e0*/  LEA R6, R7, R6, 0x18 ;  /* 0x0000000607067211 */ /* 0x002fca00078ec0ff */
[----:B------:R-:W-:-:S04]  /*92f0*/  IMAD R7, R5, 0x8, R6 ;  /* 0x0000000805077824 */ /* 0x000fc800078e0206 */
[----:B------:R-:W1:Y:S02]  /*9300*/  SYNCS.PHASECHK.TRANS64.TRYWAIT P0, [R7+URZ+0x1c860], R8 ;  /* 0x01c86008070075a7 */ /* 0x000e64000800017f */
[----:B-1----:R-:W-:Y:S05]  /*9310*/  @!P0 BRA `(.L_x_99) ;  /* 0x0000001800048947 */ /* 0x002fea0003800000 */
.L_x_149:
        /* <DEDUP_REMOVED lines=8> */
.L_x_100:
[----:B------:R-:W-:-:S04]  /*93a0*/  LOP3.LUT P0, RZ, R0, 0x1f, RZ, 0xc0, !PT ;  /* 0x0000001f00ff7812 */ /* 0x000fc8000780c0ff */
[----:B------:R-:W-:-:S13]  /*93b0*/  PLOP3.LUT P0, PT, P0, P2, PT, 0x2a, 0x0 ;  /* 0x000000000000781c */ /* 0x000fda0000704572 */
[----:B------:R-:W-:Y:S05]  /*93c0*/  @P0 BRA `(.L_x_101) ;  /* 0x0000000000040947 */ /* 0x000fea0003800000 */
[----:B------:R-:W-:Y:S01]  /*93d0*/  BPT.TRAP 0x1 ;  /* 0x000000040000795c */ /* 0x000fe20000300000 */
.L_x_101:
[----:B------:R-:W-:Y:S01]  /*93e0*/  R2UR UR5, R6 ;  /* 0x00000000060572ca */ /* 0x000fe200000e0000 */
[----:B------:R-:W-:Y:S01]  /*93f0*/  ULDC.64 UR6, c[0x0][0x198] ;  /* 0x0000660000067ab9 */ /* 0x000fe20000000a00 */
[----:B------:R-:W-:Y:S01]  /*9400*/  R2UR UR17, R7 ;  /* 0x00000000071172ca */ /* 0x000fe200000e0000 */
[----:B------:R-:W-:Y:S01]  /*9410*/  UIADD3 UR6, UP0, UR6, 0x1f0, URZ ;  /* 0x000001f006067890 */ /* 0x000fe2000ff1e03f */
[C---:B------:R-:W-:Y:S01]  /*9420*/  R2UR UR16, R5.reuse ;  /* 0x00000000051072ca */ /* 0x040fe200000e0000 */
[----:B------:R-:W-:Y:S01]  /*9430*/  UMOV UR8, 0x0 ;  /* 0x0000000000087882 */ /* 0x000fe20000000000 */
[----:B------:R-:W-:Y:S01]  /*9440*/  R2UR UR19, R10 ;  /* 0x000000000a1372ca */ /* 0x000fe200000e0000 */
[----:B------:R-:W-:Y:S01]  /*9450*/  UIADD3.X UR7, URZ, UR7, URZ, UP0, !UPT ;  /* 0x000000073f077290 */ /* 0x000fe200087fe43f */
[----:B------:R-:W-:Y:S01]  /*9460*/  VIADD R5, R5, 0x1 ;  /* 0x0000000105057836 */ /* 0x000fe20000000000 */
[----:B------:R-:W-:Y:S01]  /*9470*/  UMOV UR9, 0x10000000 ;  /* 0x1000000000097882 */ /* 0x000fe20000000000 */
[----:B------:R-:W-:-:S03]  /*9480*/  UMOV UR18, URZ ;  /* 0x0000003f00127c82 */ /* 0x000fc60008000000 */
[C---:B------:R-:W-:Y:S02]  /*9490*/  ISETP.NE.AND P4, PT, R5.reuse, 0x4, PT ;  /* 0x000000040500780c */ /* 0x040fe40003f85270 */
[----:B------:R-:W-:Y:S01]  /*94a0*/  UIADD3 UR17, UR17, 0x1c840, URZ ;  /* 0x0001c84011117890 */ /* 0x000fe2000fffe03f */
[C---:B------:R-:W-:Y:S01]  /*94b0*/  ISETP.NE.AND P0, PT, R5.reuse, 0x4, PT ;  /* 0x000000040500780c */ /* 0x040fe20003f05270 */
[----:B------:R-:W-:Y:S01]  /*94c0*/  ULEA UR16, UR16, UR5, 0xc ;  /* 0x0000000510107291 */ /* 0x000fe2000f8e603f */
[----:B------:R-:W-:Y:S01]  /*94d0*/  SEL R5, R5, RZ, P4 ;  /* 0x000000ff05057207 */ /* 0x000fe20002000000 */
[----:B------:R-:W-:Y:S01]  /*94e0*/  UIADD3 UR19, UR11, UR19, URZ ;  /* 0x000000130b137290 */ /* 0x000fe2000fffe03f */
[----:B------:R-:W-:-:S08]  /*94f0*/  SEL R6, RZ, 0x1, !P0 ;  /* 0x00000001ff067807 */ /* 0x000fd00004000000 */
[----:B------:R1:W-:Y:S02]  /*9500*/  UTMALDG.4D [UR16], [UR6], desc[UR8] ;  /* 0x00000810060075b4 */ /* 0x0003e40008019000 */
[----:B-1----:R-:W-:Y:S01]  /*9510*/  NOP ;  /* 0x0000000000007918 */ /* 0x002fe20000000000 */
.L_x_98:
[----:B------:R-:W-:Y:S05]  /*9520*/  BSYNC B0 ;  /* 0x0000000000007941 */ /* 0x000fea0003800000 */
.L_x_97:
[----:B------:R-:W-:Y:S01]  /*9530*/  ISETP.LT.OR P0, PT, R3, 0x3, !P3 ;  /* 0x000000030300780c */ /* 0x000fe20005f01670 */
[----:B------:R-:W-:-:S12]  /*9540*/  BSSY B0, `(.L_x_102) ;  /* 0x0000025000007945 */ /* 0x000fd80003800000 */
[----:B------:R-:W-:Y:S05]  /*9550*/  @P0 BRA `(.L_x_103) ;  /* 0x00000000008c0947 */ /* 0x000fea0003800000 */
[----:B------:R-:W1:Y:S01]  /*9560*/  S2R R8, SR_CgaCtaId ;  /* 0x0000000000087919 */ /* 0x000e620000008800 */
[----:B------:R-:W-:-:S04]  /*9570*/  MOV R7, 0x400 ;  /* 0x0000040000077802 */ /* 0x000fc80000000f00 */
[----:B-1----:R-:W-:Y:S02]  /*9580*/  LEA R9, R8, R7, 0x18 ;  /* 0x0000000708097211 */ /* 0x002fe400078ec0ff */
[----:B------:R-:W-:-:S03]  /*9590*/  MOV R8, 0x1 ;  /* 0x0000000100087802 */ /* 0x000fc60000000f00 */
[----:B------:R-:W-:Y:S01]  /*95a0*/  IMAD R7, R4, 0x8, R9 ;  /* 0x0000000804077824 */ /* 0x000fe200078e0209 */
[----:B------:R-:W-:-:S04]  /*95b0*/  SHF.L.U32 R8, R8, 0x1f, RZ ;  /* 0x0000001f08087819 */ /* 0x000fc800000006ff */
[----:B------:R-:W1:Y:S02]  /*95c0*/  SYNCS.PHASECHK.TRANS64.TRYWAIT P0, [R7+URZ+0x1c820], R8 ;  /* 0x01c82008070075a7 */ /* 0x000e64000800017f */
[----:B-1----:R-:W-:Y:S05]  /*95d0*/  @!P0 BRA `(.L_x_104) ;  /* 0x0000001400688947 */ /* 0x002fea0003800000 */
.L_x_150:
        /* <DEDUP_REMOVED lines=8> */
.L_x_105:
[----:B------:R-:W-:-:S04]  /*9660*/  LOP3.LUT P0, RZ, R0, 0x1f, RZ, 0xc0, !PT ;  /* 0x0000001f00ff7812 */ /* 0x000fc8000780c0ff */
[----:B------:R-:W-:-:S13]  /*9670*/  PLOP3.LUT P0, PT, P0, P2, PT, 0x2a, 0x0 ;  /* 0x000000000000781c */ /* 0x000fda0000704572 */
[----:B------:R-:W-:Y:S05]  /*9680*/  @P0 BRA `(.L_x_106) ;  /* 0x0000000000040947 */ /* 0x000fea0003800000 */
[----:B------:R-:W-:Y:S01]  /*9690*/  BPT.TRAP 0x1 ;  /* 0x000000040000795c */ /* 0x000fe20000300000 */
.L_x_106:
[----:B------:R-:W-:Y:S01]  /*96a0*/  IMAD R9, R4, 0x2000, R9 ;  /* 0x0000200004097824 */ /* 0x000fe200078e0209 */
[----:B------:R-:W-:Y:S01]  /*96b0*/  R2UR UR17, R7 ;  /* 0x00000000071172ca */ /* 0x000fe200000e0000 */
[----:B------:R-:W-:Y:S01]  /*96c0*/  ULDC.64 UR6, c[0x0][0x198] ;  /* 0x0000660000067ab9 */ /* 0x000fe20000000a00 */
[----:B------:R-:W-:Y:S01]  /*96d0*/  R2UR UR19, R2 ;  /* 0x00000000021372ca */ /* 0x000fe200000e0000 */
[----:B------:R-:W-:Y:S01]  /*96e0*/  UIADD3 UR6, UP0, UR6, 0x3f0, URZ ;  /* 0x000003f006067890 */ /* 0x000fe2000ff1e03f */
[----:B------:R-:W-:Y:S01]  /*96f0*/  R2UR UR16, R9 ;  /* 0x00000000091072ca */ /* 0x000fe200000e0000 */
[----:B------:R-:W-:Y:S01]  /*9700*/  UMOV UR8, 0x0 ;  /* 0x0000000000087882 */ /* 0x000fe20000000000 */
[----:B------:R-:W-:Y:S01]  /*9710*/  UMOV UR9, 0x10000000 ;  /* 0x1000000000097882 */ /* 0x000fe20000000000 */
[----:B------:R-:W-:Y:S01]  /*9720*/  UIADD3.X UR7, URZ, UR7, URZ, UP0, !UPT ;  /* 0x000000073f077290 */ /* 0x000fe200087fe43f */
[----:B------:R-:W-:-:S05]  /*9730*/  UMOV UR18, URZ ;  /* 0x0000003f00127c82 */ /* 0x000fca0008000000 */
[----:B------:R-:W-:Y:S02]  /*9740*/  UIADD3 UR17, UR17, 0x1c800, URZ ;  /* 0x0001c80011117890 */ /* 0x000fe4000fffe03f */
[----:B------:R-:W-:Y:S02]  /*9750*/  USHF.L.U32 UR19, UR19, 0x7, URZ ;  /* 0x0000000713137899 */ /* 0x000fe4000800063f */
[----:B------:R-:W-:-:S09]  /*9760*/  UIADD3 UR16, UR16, 0xc000, URZ ;  /* 0x0000c00010107890 */ /* 0x000fd2000fffe03f */
[----:B------:R1:W-:Y:S02]  /*9770*/  UTMALDG.4D [UR16], [UR6], desc[UR8] ;  /* 0x00000810060075b4 */ /* 0x0003e40008019000 */
[----:B-1----:R-:W-:Y:S01]  /*9780*/  NOP ;  /* 0x0000000000007918 */ /* 0x002fe20000000000 */
.L_x_103:
[----:B------:R-:W-:Y:S05]  /*9790*/  BSYNC B0 ;  /* 0x0000000000007941 */ /* 0x000fea0003800000 */
.L_x_102:
[----:B------:R-:W-:Y:S01]  /*97a0*/  ISETP.LT.OR P0, PT, R3, 0x4, !P3 ;  /* 0x000000040300780c */ /* 0x000fe20005f01670 */
[----:B------:R-:W-:-:S12]  /*97b0*/  BSSY B0, `(.L_x_107) ;  /* 0x0000018000007945 */ /* 0x000fd80003800000 */
[----:B------:R-:W-:Y:S05]  /*97c0*/  @P0 BRA `(.L_x_108) ;  /* 0x0000000000580947 */ /* 0x000fea0003800000 */
[----:B------:R-:W1:Y:S01]  /*97d0*/  S2R R8, SR_CgaCtaId ;  /* 0x0000000000087919 */ /* 0x000e620000008800 */
[----:B------:R-:W-:Y:S01]  /*97e0*/  MOV R7, 0x400 ;  /* 0x0000040000077802 */ /* 0x000fe20000000f00 */
[----:B------:R-:W-:Y:S01]  /*97f0*/  ULDC.64 UR6, c[0x0][0x198] ;  /* 0x0000660000067ab9 */ /* 0x000fe20000000a00 */
[C---:B------:R-:W-:Y:S01]  /*9800*/  R2UR UR26, R2.reuse ;  /* 0x00000000021a72ca */ /* 0x040fe200000e0000 */
[----:B------:R-:W-:Y:S01]  /*9810*/  UIADD3 UR6, UP0, UR6, 0x5f0, URZ ;  /* 0x000005f006067890 */ /* 0x000fe2000ff1e03f */
[----:B------:R-:W-:Y:S01]  /*9820*/  IADD3 R2, R2, 0x1, RZ ;  /* 0x0000000102027810 */ /* 0x000fe20007ffe0ff */
[----:B------:R-:W-:Y:S01]  /*9830*/  UMOV UR8, 0x0 ;  /* 0x0000000000087882 */ /* 0x000fe20000000000 */
[----:B------:R-:W-:Y:S01]  /*9840*/  UMOV UR9, 0x10000000 ;  /* 0x1000000000097882 */ /* 0x000fe20000000000 */
[----:B------:R-:W-:Y:S01]  /*9850*/  UIADD3.X UR7, URZ, UR7, URZ, UP0, !UPT ;  /* 0x000000073f077290 */ /* 0x000fe200087fe43f */
[----:B------:R-:W-:Y:S01]  /*9860*/  UMOV UR27, UR20 ;  /* 0x00000014001b7c82 */ /* 0x000fe20008000000 */
[----:B------:R-:W-:-:S06]  /*9870*/  UMOV UR28, UR21 ;  /* 0x00000015001c7c82 */ /* 0x000fcc0008000000 */
[----:B------:R-:W-:Y:S01]  /*9880*/  USHF.L.U32 UR26, UR26, 0x7, URZ ;  /* 0x000000071a1a7899 */ /* 0x000fe2000800063f */
[----:B-1----:R-:W-:-:S05]  /*9890*/  LEA R7, R8, R7, 0x18 ;  /* 0x0000000708077211 */ /* 0x002fca00078ec0ff */
[C-C-:B------:R-:W-:Y:S02]  /*98a0*/  IMAD R8, R4.reuse, 0x8, R7.reuse ;  /* 0x0000000804087824 */ /* 0x140fe400078e0207 */
[C---:B------:R-:W-:Y:S02]  /*98b0*/  IMAD R7, R4.reuse, 0x200, R7 ;  /* 0x0000020004077824 */ /* 0x040fe400078e0207 */
[----:B------:R-:W-:Y:S01]  /*98c0*/  VIADD R4, R4, 0x1 ;  /* 0x0000000104047836 */ /* 0x000fe20000000000 */
[----:B------:R-:W-:Y:S02]  /*98d0*/  R2UR UR25, R8 ;  /* 0x00000000081972ca */ /* 0x000fe400000e0000 */
[----:B------:R-:W-:-:S11]  /*98e0*/  R2UR UR24, R7 ;  /* 0x00000000071872ca */ /* 0x000fd600000e0000 */
[----:B------:R-:W-:Y:S02]  /*98f0*/  UIADD3 UR25, UR25, 0x1c800, URZ ;  /* 0x0001c80019197890 */ /* 0x000fe4000fffe03f */
[----:B------:R-:W-:-:S09]  /*9900*/  UIADD3 UR24, UR24, 0x1c000, URZ ;  /* 0x0001c00018187890 */ /* 0x000fd2000fffe03f */
[----:B------:R1:W-:Y:S02]  /*9910*/  UTMALDG.3D [UR24], [UR6], desc[UR8] ;  /* 0x00000818060075b4 */ /* 0x0003e40008011000 */
[----:B-1----:R-:W-:Y:S01]  /*9920*/  NOP ;  /* 0x0000000000007918 */ /* 0x002fe20000000000 */
.L_x_108:
[----:B------:R-:W-:Y:S05]  /*9930*/  BSYNC B0 ;  /* 0x0000000000007941 */ /* 0x000fea0003800000 */
.L_x_107:
[----:B------:R-:W-:Y:S04]  /*9940*/  BSSY B0, `(.L_x_109) ;  /* 0x0000024000007945 */ /* 0x000fe80003800000 */
[----:B------:R-:W-:Y:S05]  /*9950*/  @!P3 BRA `(.L_x_110) ;  /* 0x000000000088b947 */ /* 0x000fea0003800000 */
[----:B------:R-:W1:Y:S01]  /*9960*/  S2R R8, SR_CgaCtaId ;  /* 0x0000000000087919 */ /* 0x000e620000008800 */
[----:B------:R-:W-:Y:S02]  /*9970*/  MOV R7, 0x400 ;  /* 0x0000040000077802 */ /* 0x000fe40000000f00 */
[----:B------:R-:W-:Y:S02]  /*9980*/  SHF.L.U32 R6, R6, 0x1f, RZ ;  /* 0x0000001f06067819 */ /* 0x000fe400000006ff */
[----:B-1----:R-:W-:-:S05]  /*9990*/  LEA R8, R8, R7, 0x18 ;  /* 0x0000000708087211 */ /* 0x002fca00078ec0ff */
[----:B------:R-:W-:-:S04]  /*99a0*/  IMAD R7, R5, 0x8, R8 ;  /* 0x0000000805077824 */ /* 0x000fc800078e0208 */
[----:B------:R-:W1:Y:S02]  /*99b0*/  SYNCS.PHASECHK.TRANS64.TRYWAIT P0, [R7+URZ+0x1c860], R6 ;  /* 0x01c86006070075a7 */ /* 0x000e64000800017f */
[----:B-1----:R-:W-:Y:S05]  /*99c0*/  @!P0 BRA `(.L_x_111) ;  /* 0x0000001000808947 */ /* 0x002fea0003800000 */
.L_x_151:
        /* <DEDUP_REMOVED lines=8> */
.L_x_112:
[----:B------:R-:W-:-:S04]  /*9a50*/  LOP3.LUT P0, RZ, R0, 0x1f, RZ, 0xc0, !PT ;  /* 0x0000001f00ff7812 */ /* 0x000fc8000780c0ff */
[----:B------:R-:W-:-:S13]  /*9a60*/  PLOP3.LUT P0, PT, P0, P2, PT, 0x2a, 0x0 ;  /* 0x000000000000781c */ /* 0x000fda0000704572 */
[----:B------:R-:W-:Y:S05]  /*9a70*/  @P0 BRA `(.L_x_113) ;  /* 0x0000000000040947 */ /* 0x000fea0003800000 */
[----:B------:R-:W-:Y:S01]  /*9a80*/  BPT.TRAP 0x1 ;  /* 0x000000040000795c */ /* 0x000fe20000300000 */
.L_x_113:
[----:B------:R-:W-:Y:S01]  /*9a90*/  R2UR UR16, R5 ;  /* 0x00000000051072ca */ /* 0x000fe200000e0000 */
[----:B------:R-:W-:Y:S01]  /*9aa0*/  ULDC.64 UR6, c[0x0][0x198] ;  /* 0x0000660000067ab9 */ /* 0x000fe20000000a00 */
[----:B------:R-:W-:Y:S01]  /*9ab0*/  R2UR UR5, R8 ;  /* 0x00000000080572ca */ /* 0x000fe200000e0000 */
[----:B------:R-:W-:Y:S01]  /*9ac0*/  UIADD3 UR6, UP0, UR6, 0x2f0, URZ ;  /* 0x000002f006067890 */ /* 0x000fe2000ff1e03f */
[----:B------:R-:W-:Y:S01]  /*9ad0*/  R2UR UR19, R10 ;  /* 0x000000000a1372ca */ /* 0x000fe200000e0000 */
[----:B------:R-:W-:Y:S01]  /*9ae0*/  UMOV UR8, 0x0 ;  /* 0x0000000000087882 */ /* 0x000fe20000000000 */
[----:B------:R-:W-:Y:S01]  /*9af0*/  R2UR UR17, R7 ;  /* 0x00000000071172ca */ /* 0x000fe200000e0000 */
[----:B------:R-:W-:Y:S01]  /*9b00*/  UIADD3.X UR7, URZ, UR7, URZ, UP0, !UPT ;  /* 0x000000073f077290 */ /* 0x000fe200087fe43f */
[----:B------:R-:W-:Y:S01]  /*9b10*/  UMOV UR9, 0x10000000 ;  /* 0x1000000000097882 */ /* 0x000fe20000000000 */
[----:B------:R-:W-:-:S06]  /*9b20*/  UMOV UR18, URZ ;  /* 0x0000003f00127c82 */ /* 0x000fcc0008000000 */
[----:B------:R-:W-:Y:S02]  /*9b30*/  ULEA UR16, UR16, UR5, 0xc ;  /* 0x0000000510107291 */ /* 0x000fe4000f8e603f */
[----:B------:R-:W-:Y:S02]  /*9b40*/  UIADD3 UR19, UR11, UR19, URZ ;  /* 0x000000130b137290 */ /* 0x000fe4000fffe03f */
[----:B------:R-:W-:-:S09]  /*9b50*/  UIADD3 UR17, UR17, 0x1c840, URZ ;  /* 0x0001c84011117890 */ /* 0x000fd2000fffe03f */
[----:B------:R1:W-:Y:S02]  /*9b60*/  UTMALDG.4D [UR16], [UR6], desc[UR8] ;  /* 0x00000810060075b4 */ /* 0x0003e40008019000 */
[----:B-1----:R-:W-:Y:S01]  /*9b70*/  NOP ;  /* 0x0000000000007918 */ /* 0x002fe20000000000 */
.L_x_110:
[----:B------:R-:W-:Y:S05]  /*9b80*/  BSYNC B0 ;  /* 0x0000000000007941 */ /* 0x000fea0003800000 */
.L_x_109:
[----:B------:R-:W-:-:S13]  /*9b90*/  ISETP.GE.AND P0, PT, R3, 0x5, PT ;  /* 0x000000050300780c */ /* 0x000fda0003f06270 */
[----:B------:R-:W-:Y:S05]  /*9ba0*/  @!P0 EXIT ;  /* 0x000000000000894d */ /* 0x000fea0003800000 */
[----:B------:R-:W-:Y:S01]  /*9bb0*/  IMAD.U32 R6, RZ, RZ, UR4 ;  /* 0x00000004ff067e24 */ /* 0x000fe2000f8e00ff */
[----:B------:R-:W-:Y:S01]  /*9bc0*/  LOP3.LUT P0, RZ, R0, 0x1f, RZ, 0xc0, !PT ;  /* 0x0000001f00ff7812 */ /* 0x000fe2000780c0ff */
[----:B------:R-:W-:Y:S01]  /*9bd0*/  BSSY B0, `(.L_x_114) ;  /* 0x0000097000007945 */ /* 0x000fe20003800000 */
[----:B------:R-:W-:Y:S02]  /*9be0*/  IMAD.MOV.U32 R0, RZ, RZ, 0x1 ;  /* 0x00000001ff007424 */ /* 0x000fe400078e00ff */
[----:B------:R-:W-:Y:S02]  /*9bf0*/  PLOP3.LUT P0, PT, P0, P2, PT, 0x2a, 0x0 ;  /* 0x000000000000781c */ /* 0x000fe40000704572 */
[----:B------:R-:W-:-:S11]  /*9c00*/  LOP3.LUT R6, R6, 0x2, RZ, 0xfc, !PT ;  /* 0x0000000206067812 */ /* 0x000fd600078efcff */
.L_x_133:
[C---:B------:R-:W-:Y:S01]  /*9c10*/  ISETP.GE.AND P4, PT, R3.reuse, 0x5, PT ;  /* 0x000000050300780c */ /* 0x040fe20003f86270 */
[----:B------:R-:W-:Y:S01]  /*9c20*/  BSSY B1, `(.L_x_115) ;  /* 0x000000f000017945 */ /* 0x000fe20003800000 */
[----:B------:R-:W-:-:S11]  /*9c30*/  IADD3 R5, R3, -0x4, RZ ;  /* 0xfffffffc03057810 */ /* 0x000fd60007ffe0ff */
[----:B------:R-:W-:Y:S05]  /*9c40*/  @!P4 BRA `(.L_x_116) ;  /* 0x000000000030c947 */ /* 0x000fea0003800000 */
[----:B------:R-:W-:-:S07]  /*9c50*/  IMAD.SHL.U32 R3, R2, 0x80, RZ ;  /* 0x0000008002037824 */ /* 0x000fce00078e00ff */
.L_x_118:
[----:B------:R-:W-:Y:S02]  /*9c60*/  VIADD R3, R3, 0x80 ;  /* 0x0000008003037836 */ /* 0x000fe40000000000 */
[----:B------:R-:W-:-:S03]  /*9c70*/  IMAD.MOV.U32 R7, RZ, RZ, R5 ;  /* 0x000000ffff077224 */ /* 0x000fc600078e0005 */
[----:B------:R-:W-:-:S13]  /*9c80*/  ISETP.LT.AND P4, PT, R3, UR11, PT ;  /* 0x0000000b03007c0c */ /* 0x000fda000bf81270 */
[----:B------:R-:W-:Y:S05]  /*9c90*/  @!P4 BRA `(.L_x_117) ;  /* 0x000000000018c947 */ /* 0x000fea0003800000 */
[----:B------:R-:W-:Y:S01]  /*9ca0*/  ISETP.GT.AND P4, PT, R7, 0x4, PT ;  /* 0x000000040700780c */ /* 0x000fe20003f84270 */
[----:B------:R-:W-:Y:S02]  /*9cb0*/  VIADD R2, R2, 0x1 ;  /* 0x0000000102027836 */ /* 0x000fe40000000000 */
[----:B------:R-:W-:-:S10]  /*9cc0*/  VIADD R5, R5, 0xfffffffc ;  /* 0xfffffffc05057836 */ /* 0x000fd40000000000 */
[----:B------:R-:W-:Y:S05]  /*9cd0*/  @P4 BRA `(.L_x_118) ;  /* 0xfffffffc00e04947 */ /* 0x000fea000383ffff */
[----:B------:R-:W-:Y:S01]  /*9ce0*/  MOV R3, R7 ;  /* 0x0000000700037202 */ /* 0x000fe20000000f00 */
[----:B------:R-:W-:Y:S06]  /*9cf0*/  BRA `(.L_x_116) ;  /* 0x0000000000047947 */ /* 0x000fec0003800000 */
.L_x_117:
[----:B------:R-:W-:-:S07]  /*9d00*/  VIADD R3, R5, 0x4 ;  /* 0x0000000405037836 */ /* 0x000fce0000000000 */
.L_x_116:
[----:B------:R-:W-:Y:S05]  /*9d10*/  BSYNC B1 ;  /* 0x0000000000017941 */ /* 0x000fea0003800000 */
.L_x_115:
[----:B------:R-:W-:Y:S01]  /*9d20*/  ISETP.LT.OR P4, PT, R3, 0x5, !P3 ;  /* 0x000000050300780c */ /* 0x000fe20005f81670 */
[----:B------:R-:W-:-:S12]  /*9d30*/  BSSY B1, `(.L_x_119) ;  /* 0x0000020000017945 */ /* 0x000fd80003800000 */
[----:B------:R-:W-:Y:S05]  /*9d40*/  @P4 BRA `(.L_x_120) ;  /* 0x0000000000784947 */ /* 0x000fea0003800000 */
[----:B------:R-:W1:Y:S01]  /*9d50*/  S2R R8, SR_CgaCtaId ;  /* 0x0000000000087919 */ /* 0x000e620000008800 */
[----:B------:R-:W-:-:S04]  /*9d60*/  MOV R7, 0x400 ;  /* 0x0000040000077802 */ /* 0x000fc80000000f00 */
[----:B-1----:R-:W-:Y:S02]  /*9d70*/  LEA R9, R8, R7, 0x18 ;  /* 0x0000000708097211 */ /* 0x002fe400078ec0ff */
[----:B------:R-:W-:-:S03]  /*9d80*/  SHF.L.U32 R7, R0, 0x1f, RZ ;  /* 0x0000001f00077819 */ /* 0x000fc600000006ff */
[----:B------:R-:W-:-:S04]  /*9d90*/  IMAD R8, R4, 0x8, R9 ;  /* 0x0000000804087824 */ /* 0x000fc800078e0209 */
[----:B------:R-:W1:Y:S02]  /*9da0*/  SYNCS.PHASECHK.TRANS64.TRYWAIT P4, [R8+URZ+0x1c820], R7 ;  /* 0x01c82007080075a7 */ /* 0x000e64000808017f */
[----:B-1----:R-:W-:Y:S05]  /*9db0*/  @!P4 BRA `(.L_x_121) ;  /* 0x0000000c0098c947 */ /* 0x002fea0003800000 */
.L_x_152:
[----:B-1----:R-:W-:-:S04]  /*9dc0*/  @P2 IMAD.MOV.U32 R7, RZ, RZ, 0x2200 ;  /* 0x00002200ff072424 */ /* 0x002fc800078e00ff */
[----:B------:R1:W-:Y:S02]  /*9dd0*/  @P2 SYNCS.ARRIVE.TRANS64 RZ, [R8+URZ+0x1c800], R7 ;  /* 0x01c8000708ff29a7 */ /* 0x0003e4000800003f */
[----:B-1----:R-:W-:-:S04]  /*9de0*/  PRMT R7, R6, 0x9910, RZ ;  /* 0x0000991006077816 */ /* 0x002fc800000000ff */
[----:B------:R-:W-:-:S13]  /*9df0*/  ISETP.NE.AND P4, PT, R7, 0x2, PT ;  /* 0x000000020700780c */ /* 0x000fda0003f85270 */
[----:B------:R-:W-:Y:S05]  /*9e00*/  @P4 BRA `(.L_x_122) ;  /* 0x0000000000044947 */ /* 0x000fea0003800000 */
[----:B------:R-:W-:Y:S01]  /*9e10*/  BPT.TRAP 0x1 ;  /* 0x000000040000795c */ /* 0x000fe20000300000 */
.L_x_122:
[----:B------:R-:W-:Y:S05]  /*9e20*/  @P0 BRA `(.L_x_123) ;  /* 0x0000000000040947 */ /* 0x000fea0003800000 */
[----:B------:R-:W-:Y:S01]  /*9e30*/  BPT.TRAP 0x1 ;  /* 0x000000040000795c */ /* 0x000fe20000300000 */
.L_x_123:
        /* <DEDUP_REMOVED lines=15> */
.L_x_120:
[----:B------:R-:W-:Y:S05]  /*9f30*/  BSYNC B1 ;  /* 0x0000000000017941 */ /* 0x000fea0003800000 */
.L_x_119:
[C---:B------:R-:W-:Y:S01]  /*9f40*/  ISETP.LT.OR P4, PT, R3.reuse, 0x6, !P3 ;  /* 0x000000060300780c */ /* 0x040fe20005f81670 */
[----:B------:R-:W-:Y:S01]  /*9f50*/  BSSY B1, `(.L_x_124) ;  /* 0x000001c000017945 */ /* 0x000fe20003800000 */
[----:B------:R-:W-:-:S11]  /*9f60*/  ISETP.LT.OR P5, PT, R3, 0x7, !P3 ;  /* 0x000000070300780c */ /* 0x000fd60005fa1670 */
[----:B------:R-:W-:Y:S05]  /*9f70*/  @P4 BRA `(.L_x_125) ;  /* 0x0000000000644947 */ /* 0x000fea0003800000 */
[----:B------:R-:W1:Y:S01]  /*9f80*/  S2R R8, SR_CgaCtaId ;  /* 0x0000000000087919 */ /* 0x000e620000008800 */
[----:B------:R-:W-:Y:S01]  /*9f90*/  MOV R7, 0x400 ;  /* 0x0000040000077802 */ /* 0x000fe20000000f00 */
[----:B------:R-:W-:Y:S01]  /*9fa0*/  ULDC.64 UR6, c[0x0][0x198] ;  /* 0x0000660000067ab9 */ /* 0x000fe20000000a00 */
[----:B------:R-:W-:Y:S01]  /*9fb0*/  R2UR UR26, R2 ;  /* 0x00000000021a72ca */ /* 0x000fe200000e0000 */
[----:B------:R-:W-:Y:S01]  /*9fc0*/  UIADD3 UR6, UP0, UR6, 0x4f0, URZ ;  /* 0x000004f006067890 */ /* 0x000fe2000ff1e03f */
[----:B------:R-:W-:Y:S01]  /*9fd0*/  UMOV UR8, 0x0 ;  /* 0x0000000000087882 */ /* 0x000fe20000000000 */
[----:B------:R-:W-:Y:S02]  /*9fe0*/  UMOV UR9, 0x10000000 ;  /* 0x1000000000097882 */ /* 0x000fe40000000000 */
[----:B------:R-:W-:Y:S01]  /*9ff0*/  UIADD3.X UR7, URZ, UR7, URZ, UP0, !UPT ;  /* 0x000000073f077290 */ /* 0x000fe200087fe43f */
[----:B------:R-:W-:Y:S01]  /*a000*/  UMOV UR27, UR20 ;  /* 0x00000014001b7c82 */ /* 0x000fe20008000000 */
[----:B------:R-:W-:-:S06]  /*a010*/  UMOV UR28, UR21 ;  /* 0x00000015001c7c82 */ /* 0x000fcc0008000000 */
[----:B------:R-:W-:Y:S01]  /*a020*/  USHF.L.U32 UR26, UR26, 0x7, URZ ;  /* 0x000000071a1a7899 */ /* 0x000fe2000800063f */
[----:B-1----:R-:W-:-:S05]  /*a030*/  LEA R7, R8, R7, 0x18 ;  /* 0x0000000708077211 */ /* 0x002fca00078ec0ff */
[C---:B------:R-:W-:Y:S01]  /*a040*/  IMAD R8, R4.reuse, 0x8, R7 ;  /* 0x0000000804087824 */ /* 0x040fe200078e0207 */
[C---:B------:R-:W-:Y:S01]  /*a050*/  LEA R7, R4.reuse, R7, 0x9 ;  /* 0x0000000704077211 */ /* 0x040fe200078e48ff */
[----:B------:R-:W-:-:S03]  /*a060*/  VIADD R4, R4, 0x1 ;  /* 0x0000000104047836 */ /* 0x000fc60000000000 */
[----:B------:R-:W-:Y:S02]  /*a070*/  R2UR UR25, R8 ;  /* 0x00000000081972ca */ /* 0x000fe400000e0000 */
[----:B------:R-:W-:Y:S02]  /*a080*/  R2UR UR24, R7 ;  /* 0x00000000071872ca */ /* 0x000fe400000e0000 */
[----:B------:R-:W-:-:S04]  /*a090*/  ISETP.NE.AND P4, PT, R4, 0x4, PT ;  /* 0x000000040400780c */ /* 0x000fc80003f85270 */
[----:B------:R-:W-:Y:S02]  /*a0a0*/  SEL R7, RZ, 0x1, P4 ;  /* 0x00000001ff077807 */ /* 0x000fe40002000000 */
[----:B------:R-:W-:Y:S02]  /*a0b0*/  SEL R4, R4, RZ, P4 ;  /* 0x000000ff04047207 */ /* 0x000fe40002000000 */
[----:B------:R-:W-:Y:S01]  /*a0c0*/  LOP3.LUT R0, R0, R7, RZ, 0x3c, !PT ;  /* 0x0000000700007212 */ /* 0x000fe200078e3cff */
[----:B------:R-:W-:Y:S02]  /*a0d0*/  UIADD3 UR25, UR25, 0x1c800, URZ ;  /* 0x0001c80019197890 */ /* 0x000fe4000fffe03f */
[----:B------:R-:W-:-:S09]  /*a0e0*/  UIADD3 UR24, UR24, 0x1c000, URZ ;  /* 0x0001c00018187890 */ /* 0x000fd2000fffe03f */
[----:B------:R1:W-:Y:S02]  /*a0f0*/  UTMALDG.3D [UR24], [UR6], desc[UR8] ;  /* 0x00000818060075b4 */ /* 0x0003e40008011000 */
[----:B-1----:R-:W-:Y:S01]  /*a100*/  NOP ;  /* 0x0000000000007918 */ /* 0x002fe20000000000 */
.L_x_125:
[----:B------:R-:W-:Y:S05]  /*a110*/  BSYNC B1 ;  /* 0x0000000000017941 */ /* 0x000fea0003800000 */
.L_x_124:
[----:B------:R-:W-:Y:S04]  /*a120*/  BSSY B1, `(.L_x_126) ;  /* 0x0000020000017945 */ /* 0x000fe80003800000 */
[----:B------:R-:W-:Y:S05]  /*a130*/  @P5 BRA `(.L_x_127) ;  /* 0x0000000000785947 */ /* 0x000fea0003800000 */
[----:B------:R-:W1:Y:S01]  /*a140*/  S2R R8, SR_CgaCtaId ;  /* 0x0000000000087919 */ /* 0x000e620000008800 */
[----:B------:R-:W-:Y:S02]  /*a150*/  MOV R7, 0x400 ;  /* 0x0000040000077802 */ /* 0x000fe40000000f00 */
[----:B------:R-:W-:Y:S02]  /*a160*/  SHF.L.U32 R9, R0, 0x1f, RZ ;  /* 0x0000001f00097819 */ /* 0x000fe400000006ff */
[----:B-1----:R-:W-:-:S05]  /*a170*/  LEA R7, R8, R7, 0x18 ;  /* 0x0000000708077211 */ /* 0x002fca00078ec0ff */
[----:B------:R-:W-:-:S04]  /*a180*/  IMAD R8, R4, 0x8, R7 ;  /* 0x0000000804087824 */ /* 0x000fc800078e0207 */
[----:B------:R-:W1:Y:S02]  /*a190*/  SYNCS.PHASECHK.TRANS64.TRYWAIT P4, [R8+URZ+0x1c820], R9 ;  /* 0x01c82009080075a7 */ /* 0x000e64000808017f */
[----:B-1----:R-:W-:Y:S05]  /*a1a0*/  @!P4 BRA `(.L_x_128) ;  /* 0x0000000800b0c947 */ /* 0x002fea0003800000 */
.L_x_153:
[----:B-1----:R-:W-:-:S04]  /*a1b0*/  @P1 IMAD.MOV.U32 R9, RZ, RZ, 0x2200 ;  /* 0x00002200ff091424 */ /* 0x002fc800078e00ff */
[----:B------:R1:W-:Y:S02]  /*a1c0*/  @P1 SYNCS.ARRIVE.TRANS64 RZ, [R8+URZ+0x1c800], R9 ;  /* 0x01c8000908ff19a7 */ /* 0x0003e4000800003f */
[----:B-1----:R-:W-:-:S04]  /*a1d0*/  PRMT R9, R6, 0x9910, RZ ;  /* 0x0000991006097816 */ /* 0x002fc800000000ff */
[----:B------:R-:W-:-:S13]  /*a1e0*/  ISETP.NE.AND P4, PT, R9, 0x2, PT ;  /* 0x000000020900780c */ /* 0x000fda0003f85270 */
[----:B------:R-:W-:Y:S05]  /*a1f0*/  @P4 BRA `(.L_x_129) ;  /* 0x0000000000044947 */ /* 0x000fea0003800000 */
[----:B------:R-:W-:Y:S01]  /*a200*/  BPT.TRAP 0x1 ;  /* 0x000000040000795c */ /* 0x000fe20000300000 */
.L_x_129:
[----:B------:R-:W-:Y:S05]  /*a210*/  @P0 BRA `(.L_x_130) ;  /* 0x0000000000040947 */ /* 0x000fea0003800000 */
[----:B------:R-:W-:Y:S01]  /*a220*/  BPT.TRAP 0x1 ;  /* 0x000000040000795c */ /* 0x000fe20000300000 */
.L_x_130:
        /* <DEDUP_REMOVED lines=15> */
.L_x_127:
[----:B------:R-:W-:Y:S05]  /*a320*/  BSYNC B1 ;  /* 0x0000000000017941 */ /* 0x000fea0003800000 */
.L_x_126:
        /* <DEDUP_REMOVED lines=8> */
[----:B------:R-:W-:Y:S01]  /*a3b0*/  VIADD R2, R2, 0x1 ;  /* 0x0000000102027836 */ /* 0x000fe20000000000 */
[----:B------:R-:W-:Y:S01]  /*a3c0*/  UMOV UR8, 0x0 ;  /* 0x0000000000087882 */ /* 0x000fe20000000000 */
[----:B------:R-:W-:Y:S01]  /*a3d0*/  UMOV UR9, 0x10000000 ;  /* 0x1000000000097882 */ /* 0x000fe20000000000 */
        /* <DEDUP_REMOVED lines=18> */
.L_x_132:
[----:B------:R-:W-:Y:S05]  /*a500*/  BSYNC B1 ;  /* 0x0000000000017941 */ /* 0x000fea0003800000 */
.L_x_131:
[----:B------:R-:W-:Y:S01]  /*a510*/  ISETP.GT.AND P4, PT, R5, 0x4, PT ;  /* 0x000000040500780c */ /* 0x000fe20003f84270 */
[----:B------:R-:W-:-:S12]  /*a520*/  IMAD.MOV.U32 R3, RZ, RZ, R5 ;  /* 0x000000ffff037224 */ /* 0x000fd800078e0005 */
[----:B------:R-:W-:Y:S05]  /*a530*/  @P4 BRA `(.L_x_133) ;  /* 0xfffffff400b44947 */ /* 0x000fea000383ffff */
[----:B------:R-:W-:Y:S05]  /*a540*/  BSYNC B0 ;  /* 0x0000000000007941 */ /* 0x000fea0003800000 */
.L_x_114:
[----:B------:R-:W-:Y:S05]  /*a550*/  EXIT ;  /* 0x000000000000794d */ /* 0x000fea0003800000 */
.L_x_15:
[----:B--2---:R-:W-:-:S04]  /*a560*/  IMAD.U32 R3, RZ, RZ, UR8 ;  /* 0x00000008ff037e24 */ /* 0x004fc8000f8e00ff */
[----:B------:R2:W3:Y:S03]  /*a570*/  SYNCS.PHASECHK.TRANS64.TRYWAIT P1, [R3+URZ+0x1c840], R2 ;  /* 0x01c84002030075a7 */ /* 0x0004e6000802017f */
[----:B---3--:R-:W-:Y:S05]  /*a580*/  @!P1 NANOSLEEP.SYNCS 0x989680 ;  /* 0x009896800000995d */ /* 0x008fea0003900000 */
[----:B------:R-:W3:Y:S02]  /*a590*/  @!P1 SYNCS.PHASECHK.TRANS64 P1, [R3+URZ+0x1c840], R2 ;  /* 0x01c84002030095a7 */ /* 0x000ee4000802007f */
[----:B---3--:R-:W-:Y:S05]  /*a5a0*/  @!P1 BRA `(.L_x_15) ;  /* 0xfffffffc00ec9947 */ /* 0x008fea000383ffff */
[----:B------:R-:W-:Y:S05]  /*a5b0*/  BRA `(.L_x_134) ;  /* 0xffffff6800147947 */ /* 0x000fea000383ffff */
.L_x_17:
[----:B--2---:R-:W-:-:S04]  /*a5c0*/  IMAD.U32 R5, RZ, RZ, UR8 ;  /* 0x00000008ff057e24 */ /* 0x004fc8000f8e00ff */
[----:B------:R2:W3:Y:S03]  /*a5d0*/  SYNCS.PHASECHK.TRANS64.TRYWAIT P1, [R5+URZ+0x1c848], R2 ;  /* 0x01c84802050075a7 */ /* 0x0004e6000802017f */
[----:B---3--:R-:W-:Y:S05]  /*a5e0*/  @!P1 NANOSLEEP.SYNCS 0x989680 ;  /* 0x009896800000995d */ /* 0x008fea0003900000 */
[----:B------:R-:W3:Y:S02]  /*a5f0*/  @!P1 SYNCS.PHASECHK.TRANS64 P1, [R5+URZ+0x1c848], R2 ;  /* 0x01c84802050095a7 */ /* 0x000ee4000802007f */
[----:B---3--:R-:W-:Y:S05]  /*a600*/  @!P1 BRA `(.L_x_17) ;  /* 0xfffffffc00ec9947 */ /* 0x008fea000383ffff */
[----:B------:R-:W-:Y:S05]  /*a610*/  BRA `(.L_x_135) ;  /* 0xffffff6800207947 */ /* 0x000fea000383ffff */
.L_x_22:
[----:B-1----:R-:W-:-:S04]  /*a620*/  MOV R3, UR14 ;  /* 0x0000000e00037c02 */ /* 0x002fc80008000f00 */
[----:B------:R1:W2:Y:S03]  /*a630*/  SYNCS.PHASECHK.TRANS64.TRYWAIT P1, [R3+URZ+0x1c800], R0 ;  /* 0x01c80000030075a7 */ /* 0x0002a6000802017f */
[----:B--2---:R-:W-:Y:S05]  /*a640*/  @!P1 NANOSLEEP.SYNCS 0x989680 ;  /* 0x009896800000995d */ /* 0x004fea0003900000 */
[----:B------:R-:W2:Y:S02]  /*a650*/  @!P1 SYNCS.PHASECHK.TRANS64 P1, [R3+URZ+0x1c800], R0 ;  /* 0x01c80000030095a7 */ /* 0x000ea4000802007f */
[----:B--2---:R-:W-:Y:S05]  /*a660*/  @!P1 BRA `(.L_x_22) ;  /* 0xfffffffc00ec9947 */ /* 0x004fea000383ffff */
[----:B------:R-:W-:Y:S05]  /*a670*/  BRA `(.L_x_136) ;  /* 0xffffff6c00487947 */ /* 0x000fea000383ffff */
.L_x_24:
[----:B-1----:R-:W-:-:S04]  /*a680*/  IMAD.U32 R3, RZ, RZ, UR16 ;  /* 0x00000010ff037e24 */ /* 0x002fc8000f8e00ff */
[----:B------:R1:W2:Y:S03]  /*a690*/  SYNCS.PHASECHK.TRANS64.TRYWAIT P1, [R3+URZ+0x1c800], R0 ;  /* 0x01c80000030075a7 */ /* 0x0002a6000802017f */
[----:B--2---:R-:W-:Y:S05]  /*a6a0*/  @!P1 NANOSLEEP.SYNCS 0x989680 ;  /* 0x009896800000995d */ /* 0x004fea0003900000 */
[----:B------:R-:W2:Y:S02]  /*a6b0*/  @!P1 SYNCS.PHASECHK.TRANS64 P1, [R3+URZ+0x1c800], R0 ;  /* 0x01c80000030095a7 */ /* 0x000ea4000802007f */
[----:B--2---:R-:W-:Y:S05]  /*a6c0*/  @!P1 BRA `(.L_x_24) ;  /* 0xfffffffc00ec9947 */ /* 0x004fea000383ffff */
[----:B------:R-:W-:Y:S05]  /*a6d0*/  BRA `(.L_x_137) ;  /* 0xffffff6c00d47947 */ /* 0x000fea000383ffff */
.L_x_25:
[----:B-1----:R-:W-:-:S04]  /*a6e0*/  IMAD.U32 R3, RZ, RZ, UR15 ;  /* 0x0000000fff037e24 */ /* 0x002fc8000f8e00ff */
[----:B------:R1:W2:Y:S03]  /*a6f0*/  SYNCS.PHASECHK.TRANS64.TRYWAIT P1, [R3+URZ], R0 ;  /* 0x00000000030075a7 */ /* 0x0002a6000802017f */
[----:B--2---:R-:W-:Y:S05]  /*a700*/  @!P1 NANOSLEEP.SYNCS 0x989680 ;  /* 0x009896800000995d */ /* 0x004fea0003900000 */
[----:B------:R-:W2:Y:S02]  /*a710*/  @!P1 SYNCS.PHASECHK.TRANS64 P1, [R3+URZ], R0 ;  /* 0x00000000030095a7 */ /* 0x000ea4000802007f */
[----:B--2---:R-:W-:Y:S05]  /*a720*/  @!P1 BRA `(.L_x_25) ;  /* 0xfffffffc00ec9947 */ /* 0x004fea000383ffff */
[----:B------:R-:W-:Y:S05]  /*a730*/  BRA `(.L_x_138) ;  /* 0xffffff7800a87947 */ /* 0x000fea000383ffff */
.L_x_27:
[----:B-1----:R-:W-:-:S04]  /*a740*/  IMAD.U32 R14, RZ, RZ, UR14 ;  /* 0x0000000eff0e7e24 */ /* 0x002fc8000f8e00ff */
[----:B------:R1:W2:Y:S03]  /*a750*/  SYNCS.PHASECHK.TRANS64.TRYWAIT P1, [R14+URZ+0x1c8a0], R3 ;  /* 0x01c8a0030e0075a7 */ /* 0x0002a6000802017f */
[----:B--2---:R-:W-:Y:S05]  /*a760*/  @!P1 NANOSLEEP.SYNCS 0x989680 ;  /* 0x009896800000995d */ /* 0x004fea0003900000 */
[----:B------:R-:W2:Y:S02]  /*a770*/  @!P1 SYNCS.PHASECHK.TRANS64 P1, [R14+URZ+0x1c8a0], R3 ;  /* 0x01c8a0030e0095a7 */ /* 0x000ea4000802007f */
[----:B--2---:R-:W-:Y:S05]  /*a780*/  @!P1 BRA `(.L_x_27) ;  /* 0xfffffffc00ec9947 */ /* 0x004fea000383ffff */
[----:B------:R-:W-:Y:S05]  /*a790*/  BRA `(.L_x_26) ;  /* 0xffffffac00907947 */ /* 0x000fea000383ffff */
.L_x_31:
[----:B-1----:R-:W-:-:S04]  /*a7a0*/  IMAD.U32 R3, RZ, RZ, UR14 ;  /* 0x0000000eff037e24 */ /* 0x002fc8000f8e00ff */
[----:B------:R1:W2:Y:S03]  /*a7b0*/  SYNCS.PHASECHK.TRANS64.TRYWAIT P1, [R3+URZ+0x1c890], R0 ;  /* 0x01c89000030075a7 */ /* 0x0002a6000802017f */
[----:B--2---:R-:W-:Y:S05]  /*a7c0*/  @!P1 NANOSLEEP.SYNCS 0x989680 ;  /* 0x009896800000995d */ /* 0x004fea0003900000 */
[----:B------:R-:W2:Y:S02]  /*a7d0*/  @!P1 SYNCS.PHASECHK.TRANS64 P1, [R3+URZ+0x1c890], R0 ;  /* 0x01c89000030095a7 */ /* 0x000ea4000802007f */
[----:B--2---:R-:W-:Y:S05]  /*a7e0*/  @!P1 BRA `(.L_x_31) ;  /* 0xfffffffc00ec9947 */ /* 0x004fea000383ffff */
[----:B------:R-:W-:Y:S05]  /*a7f0*/  BRA `(.L_x_139) ;  /* 0xffffffb400607947 */ /* 0x000fea000383ffff */
.L_x_34:
[----:B-1----:R-:W-:-:S04]  /*a800*/  IMAD.U32 R3, RZ, RZ, UR14 ;  /* 0x0000000eff037e24 */ /* 0x002fc8000f8e00ff */
[----:B------:R1:W2:Y:S03]  /*a810*/  SYNCS.PHASECHK.TRANS64.TRYWAIT P1, [R3+URZ], R0 ;  /* 0x00000000030075a7 */ /* 0x0002a6000802017f */
[----:B--2---:R-:W-:Y:S05]  /*a820*/  @!P1 NANOSLEEP.SYNCS 0x989680 ;  /* 0x009896800000995d */ /* 0x004fea0003900000 */
[----:B------:R-:W2:Y:S02]  /*a830*/  @!P1 SYNCS.PHASECHK.TRANS64 P1, [R3+URZ], R0 ;  /* 0x00000000030095a7 */ /* 0x000ea4000802007f */
[----:B--2---:R-:W-:Y:S05]  /*a840*/  @!P1 BRA `(.L_x_34) ;  /* 0xfffffffc00ec9947 */ /* 0x004fea000383ffff */
[----:B------:R-:W-:Y:S05]  /*a850*/  BRA `(.L_x_140) ;  /* 0xffffffb400707947 */ /* 0x000fea000383ffff */
.L_x_36:
[----:B-1----:R-:W-:-:S04]  /*a860*/  MOV R3, UR18 ;  /* 0x0000001200037c02 */ /* 0x002fc80008000f00 */
[----:B------:R1:W2:Y:S03]  /*a870*/  SYNCS.PHASECHK.TRANS64.TRYWAIT P2, [R3+URZ+0x1c890], R0 ;  /* 0x01c89000030075a7 */ /* 0x0002a6000804017f */
[----:B--2---:R-:W-:Y:S05]  /*a880*/  @!P2 NANOSLEEP.SYNCS 0x989680 ;  /* 0x009896800000a95d */ /* 0x004fea0003900000 */
[----:B------:R-:W2:Y:S02]  /*a890*/  @!P2 SYNCS.PHASECHK.TRANS64 P2, [R3+URZ+0x1c890], R0 ;  /* 0x01c890000300a5a7 */ /* 0x000ea4000804007f */
[----:B--2---:R-:W-:Y:S05]  /*a8a0*/  @!P2 BRA `(.L_x_36) ;  /* 0xfffffffc00eca947 */ /* 0x004fea000383ffff */
[----:B------:R-:W-:Y:S05]  /*a8b0*/  BRA `(.L_x_141) ;  /* 0xffffffc000307947 */ /* 0x000fea000383ffff */
.L_x_48:
[----:B-1----:R-:W-:-:S04]  /*a8c0*/  IMAD.U32 R3, RZ, RZ, UR4 ;  /* 0x00000004ff037e24 */ /* 0x002fc8000f8e00ff */
[----:B------:R1:W3:Y:S03]  /*a8d0*/  SYNCS.PHASECHK.TRANS64.TRYWAIT P0, [R3+URZ+0x1c890], R0 ;  /* 0x01c89000030075a7 */ /* 0x0002e6000800017f */
[----:B---3--:R-:W-:Y:S05]  /*a8e0*/  @!P0 NANOSLEEP.SYNCS 0x989680 ;  /* 0x009896800000895d */ /* 0x008fea0003900000 */
[----:B------:R-:W3:Y:S02]  /*a8f0*/  @!P0 SYNCS.PHASECHK.TRANS64 P0, [R3+URZ+0x1c890], R0 ;  /* 0x01c89000030085a7 */ /* 0x000ee4000800007f */
[----:B---3--:R-:W-:Y:S05]  /*a900*/  @!P0 BRA `(.L_x_48) ;  /* 0xfffffffc00ec8947 */ /* 0x008fea000383ffff */
[----:B------:R-:W-:Y:S05]  /*a910*/  BRA `(.L_x_142) ;  /* 0xffffffcc00447947 */ /* 0x000fea000383ffff */
.L_x_50:
[----:B-1----:R-:W-:-:S04]  /*a920*/  IMAD.U32 R3, RZ, RZ, UR5 ;  /* 0x00000005ff037e24 */ /* 0x002fc8000f8e00ff */
[----:B------:R1:W3:Y:S03]  /*a930*/  SYNCS.PHASECHK.TRANS64.TRYWAIT P0, [R3+URZ+0x1c890], R0 ;  /* 0x01c89000030075a7 */ /* 0x0002e6000800017f */
[----:B---3--:R-:W-:Y:S05]  /*a940*/  @!P0 NANOSLEEP.SYNCS 0x989680 ;  /* 0x009896800000895d */ /* 0x008fea0003900000 */
[----:B------:R-:W3:Y:S02]  /*a950*/  @!P0 SYNCS.PHASECHK.TRANS64 P0, [R3+URZ+0x1c890], R0 ;  /* 0x01c89000030085a7 */ /* 0x000ee4000800007f */
[----:B---3--:R-:W-:Y:S05]  /*a960*/  @!P0 BRA `(.L_x_50) ;  /* 0xfffffffc00ec8947 */ /* 0x008fea000383ffff */
[----:B------:R-:W-:Y:S05]  /*a970*/  BRA `(.L_x_143) ;  /* 0xffffffcc005c7947 */ /* 0x000fea000383ffff */
.L_x_51:
[----:B-1----:R-:W-:-:S04]  /*a980*/  IMAD.U32 R3, RZ, RZ, UR4 ;  /* 0x00000004ff037e24 */ /* 0x002fc8000f8e00ff */
[----:B------:R1:W2:Y:S03]  /*a990*/  SYNCS.PHASECHK.TRANS64.TRYWAIT P0, [R3+URZ+0x1c8a0], R2 ;  /* 0x01c8a002030075a7 */ /* 0x0002a6000800017f */
[----:B--2---:R-:W-:Y:S05]  /*a9a0*/  @!P0 NANOSLEEP.SYNCS 0x989680 ;  /* 0x009896800000895d */ /* 0x004fea0003900000 */
[----:B------:R-:W2:Y:S02]  /*a9b0*/  @!P0 SYNCS.PHASECHK.TRANS64 P0, [R3+URZ+0x1c8a0], R2 ;  /* 0x01c8a002030085a7 */ /* 0x000ea4000800007f */
[----:B--2---:R-:W-:Y:S05]  /*a9c0*/  @!P0 BRA `(.L_x_51) ;  /* 0xfffffffc00ec8947 */ /* 0x004fea000383ffff */
[----:B------:R-:W-:Y:S05]  /*a9d0*/  BRA `(.L_x_144) ;  /* 0xffffffcc00647947 */ /* 0x000fea000383ffff */
.L_x_67:
[----:B-1----:R-:W-:-:S04]  /*a9e0*/  IMAD.U32 R2, RZ, RZ, UR7 ;  /* 0x00000007ff027e24 */ /* 0x002fc8000f8e00ff */
[----:B------:R1:W4:Y:S03]  /*a9f0*/  SYNCS.PHASECHK.TRANS64.TRYWAIT P1, [R2+URZ+0x1c880], R3 ;  /* 0x01c88003020075a7 */ /* 0x000326000802017f */
[----:B----4-:R-:W-:Y:S05]  /*aa00*/  @!P1 NANOSLEEP.SYNCS 0x989680 ;  /* 0x009896800000995d */ /* 0x010fea0003900000 */
[----:B------:R-:W4:Y:S02]  /*aa10*/  @!P1 SYNCS.PHASECHK.TRANS64 P1, [R2+URZ+0x1c880], R3 ;  /* 0x01c88003020095a7 */ /* 0x000f24000802007f */
[----:B----4-:R-:W-:Y:S05]  /*aa20*/  @!P1 BRA `(.L_x_67) ;  /* 0xfffffffc00ec9947 */ /* 0x010fea000383ffff */
[----:B------:R-:W-:Y:S05]  /*aa30*/  BRA `(.L_x_145) ;  /* 0xffffffd800d07947 */ /* 0x000fea000383ffff */
.L_x_82:
[----:B--2---:R2:W3:Y:S02]  /*aa40*/  SYNCS.PHASECHK.TRANS64.TRYWAIT P0, [R5+URZ+0x1c860], R4 ;  /* 0x01c86004050075a7 */ /* 0x0044e4000800017f */
[----:B---3--:R-:W-:Y:S05]  /*aa50*/  @!P0 NANOSLEEP.SYNCS 0x989680 ;  /* 0x009896800000895d */ /* 0x008fea0003900000 */
[----:B------:R-:W3:Y:S02]  /*aa60*/  @!P0 SYNCS.PHASECHK.TRANS64 P0, [R5+URZ+0x1c860], R4 ;  /* 0x01c86004050085a7 */ /* 0x000ee4000800007f */
[----:B---3--:R-:W-:Y:S05]  /*aa70*/  @!P0 BRA `(.L_x_82) ;  /* 0xfffffffc00f08947 */ /* 0x008fea000383ffff */
[----:B------:R-:W-:Y:S05]  /*aa80*/  BRA `(.L_x_146) ;  /* 0xffffffe000087947 */ /* 0x000fea000383ffff */
.L_x_87:
[----:B-1----:R1:W2:Y:S02]  /*aa90*/  SYNCS.PHASECHK.TRANS64.TRYWAIT P0, [R7+URZ+0x1c820], R4 ;  /* 0x01c82004070075a7 */ /* 0x0022a4000800017f */
[----:B--2---:R-:W-:Y:S05]  /*aaa0*/  @!P0 NANOSLEEP.SYNCS 0x989680 ;  /* 0x009896800000895d */ /* 0x004fea0003900000 */
[----:B------:R-:W2:Y:S02]  /*aab0*/  @!P0 SYNCS.PHASECHK.TRANS64 P0, [R7+URZ+0x1c820], R4 ;  /* 0x01c82004070085a7 */ /* 0x000ea4000800007f */
[----:B--2---:R-:W-:Y:S05]  /*aac0*/  @!P0 BRA `(.L_x_87) ;  /* 0xfffffffc00f08947 */ /* 0x004fea000383ffff */
[----:B------:R-:W-:Y:S05]  /*aad0*/  BRA `(.L_x_147) ;  /* 0xffffffe000847947 */ /* 0x000fea000383ffff */
.L_x_94:
[----:B-1----:R1:W2:Y:S02]  /*aae0*/  SYNCS.PHASECHK.TRANS64.TRYWAIT P0, [R6+URZ+0x1c860], R7 ;  /* 0x01c86007060075a7 */ /* 0x0022a4000800017f */
[----:B--2---:R-:W-:Y:S05]  /*aaf0*/  @!P0 NANOSLEEP.SYNCS 0x989680 ;  /* 0x009896800000895d */ /* 0x004fea0003900000 */
[----:B------:R-:W2:Y:S02]  /*ab00*/  @!P0 SYNCS.PHASECHK.TRANS64 P0, [R6+URZ+0x1c860], R7 ;  /* 0x01c86007060085a7 */ /* 0x000ea4000800007f */
[----:B--2---:R-:W-:Y:S05]  /*ab10*/  @!P0 BRA `(.L_x_94) ;  /* 0xfffffffc00f08947 */ /* 0x004fea000383ffff */
[----:B------:R-:W-:Y:S05]  /*ab20*/  BRA `(.L_x_148) ;  /* 0xffffffe4005c7947 */ /* 0x000fea000383ffff */
.L_x_99:
[----:B-1----:R1:W2:Y:S02]  /*ab30*/  SYNCS.PHASECHK.TRANS64.TRYWAIT P0, [R7+URZ+0x1c860], R8 ;  /* 0x01c86008070075a7 */ /* 0x0022a4000800017f */
[----:B--2---:R-:W-:Y:S05]  /*ab40*/  @!P0 NANOSLEEP.SYNCS 0x989680 ;  /* 0x009896800000895d */ /* 0x004fea0003900000 */
[----:B------:R-:W2:Y:S02]  /*ab50*/  @!P0 SYNCS.PHASECHK.TRANS64 P0, [R7+URZ+0x1c860], R8 ;  /* 0x01c86008070085a7 */ /* 0x000ea4000800007f */
[----:B--2---:R-:W-:Y:S05]  /*ab60*/  @!P0 BRA `(.L_x_99) ;  /* 0xfffffffc00f08947 */ /* 0x004fea000383ffff */
[----:B------:R-:W-:Y:S05]  /*ab70*/  BRA `(.L_x_149) ;  /* 0xffffffe400e87947 */ /* 0x000fea000383ffff */
.L_x_104:
[----:B-1----:R1:W2:Y:S02]  /*ab80*/  SYNCS.PHASECHK.TRANS64.TRYWAIT P0, [R7+URZ+0x1c820], R8 ;  /* 0x01c82008070075a7 */ /* 0x0022a4000800017f */
[----:B--2---:R-:W-:Y:S05]  /*ab90*/  @!P0 NANOSLEEP.SYNCS 0x989680 ;  /* 0x009896800000895d */ /* 0x004fea0003900000 */
[----:B------:R-:W2:Y:S02]  /*aba0*/  @!P0 SYNCS.PHASECHK.TRANS64 P0, [R7+URZ+0x1c820], R8 ;  /* 0x01c82008070085a7 */ /* 0x000ea4000800007f */
[----:B--2---:R-:W-:Y:S05]  /*abb0*/  @!P0 BRA `(.L_x_104) ;  /* 0xfffffffc00f08947 */ /* 0x004fea000383ffff */
[----:B------:R-:W-:Y:S05]  /*abc0*/  BRA `(.L_x_150) ;  /* 0xffffffe800847947 */ /* 0x000fea000383ffff */
.L_x_111:
[----:B-1----:R1:W2:Y:S02]  /*abd0*/  SYNCS.PHASECHK.TRANS64.TRYWAIT P0, [R7+URZ+0x1c860], R6 ;  /* 0x01c86006070075a7 */ /* 0x0022a4000800017f */
[----:B--2---:R-:W-:Y:S05]  /*abe0*/  @!P0 NANOSLEEP.SYNCS 0x989680 ;  /* 0x009896800000895d */ /* 0x004fea0003900000 */
[----:B------:R-:W2:Y:S02]  /*abf0*/  @!P0 SYNCS.PHASECHK.TRANS64 P0, [R7+URZ+0x1c860], R6 ;  /* 0x01c86006070085a7 */ /* 0x000ea4000800007f */
[----:B--2---:R-:W-:Y:S05]  /*ac00*/  @!P0 BRA `(.L_x_111) ;  /* 0xfffffffc00f08947 */ /* 0x004fea000383ffff */
[----:B------:R-:W-:Y:S05]  /*ac10*/  BRA `(.L_x_151) ;  /* 0xffffffec006c7947 */ /* 0x000fea000383ffff */
.L_x_121:
[----:B-1----:R1:W2:Y:S02]  /*ac20*/  SYNCS.PHASECHK.TRANS64.TRYWAIT P4, [R8+URZ+0x1c820], R7 ;  /* 0x01c82007080075a7 */ /* 0x0022a4000808017f */
[----:B--2---:R-:W-:Y:S05]  /*ac30*/  @!P4 NANOSLEEP.SYNCS 0x989680 ;  /* 0x009896800000c95d */ /* 0x004fea0003900000 */
[----:B------:R-:W2:Y:S02]  /*ac40*/  @!P4 SYNCS.PHASECHK.TRANS64 P4, [R8+URZ+0x1c820], R7 ;  /* 0x01c820070800c5a7 */ /* 0x000ea4000808007f */
[----:B--2---:R-:W-:Y:S05]  /*ac50*/  @!P4 BRA `(.L_x_121) ;  /* 0xfffffffc00f0c947 */ /* 0x004fea000383ffff */
[----:B------:R-:W-:Y:S05]  /*ac60*/  BRA `(.L_x_152) ;  /* 0xfffffff000547947 */ /* 0x000fea000383ffff */
.L_x_128:
[----:B-1----:R1:W2:Y:S02]  /*ac70*/  SYNCS.PHASECHK.TRANS64.TRYWAIT P4, [R8+URZ+0x1c820], R9 ;  /* 0x01c82009080075a7 */ /* 0x0022a4000808017f */
[----:B--2---:R-:W-:Y:S05]  /*ac80*/  @!P4 NANOSLEEP.SYNCS 0x989680 ;  /* 0x009896800000c95d */ /* 0x004fea0003900000 */
[----:B------:R-:W2:Y:S02]  /*ac90*/  @!P4 SYNCS.PHASECHK.TRANS64 P4, [R8+URZ+0x1c820], R9 ;  /* 0x01c820090800c5a7 */ /* 0x000ea4000808007f */
[----:B--2---:R-:W-:Y:S05]  /*aca0*/  @!P4 BRA `(.L_x_128) ;  /* 0xfffffffc00f0c947 */ /* 0x004fea000383ffff */
[----:B------:R-:W-:Y:S05]  /*acb0*/  BRA `(.L_x_153) ;  /* 0xfffffff4003c7947 */ /* 0x000fea000383ffff */
.L_x_154:
[----:B------:R-:W-:-:S00]  /*acc0*/  BRA `(.L_x_154) ;  /* 0xfffffffc00fc7947 */ /* 0x000fc0000383ffff */
[----:B------:R-:W-:-:S00]  /*acd0*/  NOP ;  /* 0x0000000000007918 */ /* 0x000fc00000000000 */
        /* <DEDUP_REMOVED lines=10> */
.L_x_155:


//--------------------- .nv.global.init           --------------------------
	.section	.nv.global.init,"aw",@progbits
.nv.global.init:
	.type		$str$24,@object
	.size		$str$24,($str$25 - $str$24)
$str$24:
        /*0000*/ 	.byte	0x28, 0x61, 0x64, 0x64, 0x72, 0x65, 0x73, 0x73, 0x20, 0x26, 0x20, 0x6d, 0x61, 0x73, 0x6b, 0x29
        /*0010*/ 	.byte	0x20, 0x3d, 0x3d, 0x20, 0x30, 0x00
	.type		$str$25,@object
	.size		$str$25,(__unnamed_1 - $str$25)
$str$25:
        /*0016*/ 	.byte	0x2f, 0x74, 0x6d, 0x70, 0x2f, 0x63, 0x75, 0x74, 0x6c, 0x61, 0x73, 0x73, 0x5f, 0x73, 0x77, 0x65
        /*0026*/ 	.byte	0x65, 0x70, 0x5f, 0x73, 0x72, 0x63, 0x2f, 0x69, 0x6e, 0x63, 0x6c, 0x75, 0x64, 0x65, 0x2f, 0x63
        /*0036*/ 	.byte	0x75, 0x74, 0x65, 0x2f, 0x70, 0x6f, 0x69, 0x6e, 0x74, 0x65, 0x72, 0x5f, 0x66, 0x6c, 0x61, 0x67
        /*0046*/ 	.byte	0x67, 0x65, 0x64, 0x2e, 0x68, 0x70, 0x70, 0x00
	.type		__unnamed_1,@object
	.size		__unnamed_1,(.L_0 - __unnamed_1)
__unnamed_1:
        /*004e*/ 	.byte	0x61, 0x75, 0x74, 0x6f, 0x20, 0x63, 0x75, 0x74, 0x65, 0x3a, 0x3a, 0x61, 0x73, 0x5f, 0x70, 0x6f
        /* <DEDUP_REMOVED lines=27> */
        /*020e*/ 	.byte	0x3e, 0x3e, 0x5d, 0x00
.L_0:


//--------------------- .nv.shared._ZN7cutlass13device_kernelINS_4fmha6kernel28FmhaKernelTmaWarpSpecializedINS1_10collective33FmhaBwdMainloopTmaWarpSpecializedINS_6half_tEfN4cute5tupleIJNS7_1CILi128EEESA_NS9_ILi32EEEEEENS4_16FusionBwdAdapterINS4_12CausalFusionEEEJEEENS4_17FmhaBwdEpilogueKVIS6_fNS8_IJNS9_ILi64EEESB_SA_EEEEENS2_23TileSchedulerBwdAdapterINS2_23IndividualTileSchedulerEEEJEEEEEvNT_6ParamsE --------------------------
	.section	.nv.shared._ZN7cutlass13device_kernelINS_4fmha6kernel28FmhaKernelTmaWarpSpecializedINS1_10collective33FmhaBwdMainloopTmaWarpSpecializedINS_6half_tEfN4cute5tupleIJNS7_1CILi128EEESA_NS9_ILi32EEEEEENS4_16FusionBwdAdapterINS4_12CausalFusionEEEJEEENS4_17FmhaBwdEpilogueKVIS6_fNS8_IJNS9_ILi64EEESB_SA_EEEEENS2_23TileSchedulerBwdAdapterINS2_23IndividualTileSchedulerEEEJEEEEEvNT_6ParamsE,"aw",@nobits
	.sectionflags	@""
	.align	16
	.zero		1024


//--------------------- .nv.shared.reserved.0     --------------------------
	.section	.nv.shared.reserved.0,"aw",@nobits
	.weak		__nv_reservedSMEM_offset_0_alias
	.size		__nv_reservedSMEM_offset_0_alias, 0, 0
	.other		__nv_reservedSMEM_offset_0_alias,@"STO_CUDA_RESERVED_SHARED STV_DEFAULT"
__nv_reservedSMEM_offset_0_alias:
	.zero		0


//--------------------- .nv.global                --------------------------
	.section	.nv.global,"aw",@nobits
.nv.global:
	.type		_ZN39_INTERNAL_a840e791_4_k_cu_b4e486e5_38494cute1_E,@object
	.size		_ZN39_INTERNAL_a840e791_4_k_cu_b4e486e5_38494cute1_E,(_ZN39_INTERNAL_a840e791_4_k_cu_b4e486e5_38494cuda3std3__45__cpo6cbeginE - _ZN39_INTERNAL_a840e791_4_k_cu_b4e486e5_38494cute1_E)
_ZN39_INTERNAL_a840e791_4_k_cu_b4e486e5_38494cute1_E:
	.zero		1
	.type		_ZN39_INTERNAL_a840e791_4_k_cu_b4e486e5_38494cuda3std3__45__cpo6cbeginE,@object
	.size		_ZN39_INTERNAL_a840e791_4_k_cu_b4e486e5_38494cuda3std3__45__cpo6cbeginE,(_ZN39_INTERNAL_a840e791_4_k_cu_b4e486e5_38494cuda3std3__48in_placeE - _ZN39_INTERNAL_a840e791_4_k_cu_b4e486e5_38494cuda3std3__45__cpo6cbeginE)
_ZN39_INTERNAL_a840e791_4_k_cu_b4e486e5_38494cuda3std3__45__cpo6cbeginE:
	.zero		1
	.type		_ZN39_INTERNAL_a840e791_4_k_cu_b4e486e5_38494cuda3std3__48in_placeE,@object
	.size		_ZN39_INTERNAL_a840e791_4_k_cu_b4e486e5_38494cuda3std3__48in_placeE,(_ZN39_INTERNAL_a840e791_4_k_cu_b4e486e5_38494cuda3std6ranges3__45__cpo9iter_moveE - _ZN39_INTERNAL_a840e791_4_k_cu_b4e486e5_38494cuda3std3__48in_placeE)
_ZN39_INTERNAL_a840e791_4_k_cu_b4e486e5_38494cuda3std3__48in_placeE:
	.zero		1
	.type		_ZN39_INTERNAL_a840e791_4_k_cu_b4e486e5_38494cuda3std6ranges3__45__cpo9iter_moveE,@object
	.size		_ZN39_INTERNAL_a840e791_4_k_cu_b4e486e5_38494cuda3std6ranges3__45__cpo9iter_moveE,(_ZN39_INTERNAL_a840e791_4_k_cu_b4e486e5_38494cuda3std3__45__cpo5beginE - _ZN39_INTERNAL_a840e791_4_k_cu_b4e486e5_38494cuda3std6ranges3__45__cpo9iter_moveE)
_ZN39_INTERNAL_a840e791_4_k_cu_b4e486e5_38494cuda3std6ranges3__45__cpo9iter_moveE:
	.zero		1
	.type		_ZN39_INTERNAL_a840e791_4_k_cu_b4e486e5_38494cuda3std3__45__cpo5beginE,@object
	.size		_ZN39_INTERNAL_a840e791_4_k_cu_b4e486e5_38494cuda3std3__45__cpo5beginE,(_ZN39_INTERNAL_a840e791_4_k_cu_b4e486e5_38494cuda3std3__441_GLOBAL__N__a840e791_4_k_cu_b4e486e5_38496ignoreE - _ZN39_INTERNAL_a840e791_4_k_cu_b4e486e5_38494cuda3std3__45__cpo5beginE)
_ZN39_INTERNAL_a840e791_4_k_cu_b4e486e5_38494cuda3std3__45__cpo5beginE:
	.zero		1
	.type		_ZN39_INTERNAL_a840e791_4_k_cu_b4e486e5_38494cuda3std3__441_GLOBAL__N__a840e791_4_k_cu_b4e486e5_38496ignoreE,@object
	.size		_ZN39_INTERNAL_a840e791_4_k_cu_b4e486e5_38494cuda3std3__441_GLOBAL__N__a840e791_4_k_cu_b4e486e5_38496ignoreE,(_ZN39_INTERNAL_a840e791_4_k_cu_b4e486e5_38494cute7productE - _ZN39_INTERNAL_a840e791_4_k_cu_b4e486e5_38494cuda3std3__441_GLOBAL__N__a840e791_4_k_cu_b4e486e5_38496ignoreE)
_ZN39_INTERNAL_a840e791_4_k_cu_b4e486e5_38494cuda3std3__441_GLOBAL__N__a840e791_4_k_cu_b4e486e5_38496ignoreE:
	.zero		1
	.type		_ZN39_INTERNAL_a840e791_4_k_cu_b4e486e5_38494cute7productE,@object
	.size		_ZN39_INTERNAL_a840e791_4_k_cu_b4e486e5_38494cute7productE,(_ZN39_INTERNAL_a840e791_4_k_cu_b4e486e5_38494cuda3std3__45__cpo3endE - _ZN39_INTERNAL_a840e791_4_k_cu_b4e486e5_38494cute7productE)
_ZN39_INTERNAL_a840e791_4_k_cu_b4e486e5_38494cute7productE:
	.zero		1
	.type		_ZN39_INTERNAL_a840e791_4_k_cu_b4e486e5_38494cuda3std3__45__cpo3endE,@object
	.size		_ZN39_INTERNAL_a840e791_4_k_cu_b4e486e5_38494cuda3std3__45__cpo3endE,(_ZN39_INTERNAL_a840e791_4_k_cu_b4e486e5_38494cuda3std3__419piecewise_constructE - _ZN39_INTERNAL_a840e791_4_k_cu_b4e486e5_38494cuda3std3__45__cpo3endE)
_ZN39_INTERNAL_a840e791_4_k_cu_b4e486e5_38494cuda3std3__45__cpo3endE:
	.zero		1
	.type		_ZN39_INTERNAL_a840e791_4_k_cu_b4e486e5_38494cuda3std3__419piecewise_constructE,@object
	.size		_ZN39_INTERNAL_a840e791_4_k_cu_b4e486e5_38494cuda3std3__419piecewise_constructE,(_ZN39_INTERNAL_a840e791_4_k_cu_b4e486e5_38494cuda3std3__45__cpo4cendE - _ZN39_INTERNAL_a840e791_4_k_cu_b4e486e5_38494cuda3std3__419piecewise_constructE)
_ZN39_INTERNAL_a840e791_4_k_cu_b4e486e5_38494cuda3std3__419piecewise_constructE:
	.zero		1
	.type		_ZN39_INTERNAL_a840e791_4_k_cu_b4e486e5_38494cuda3std3__45__cpo4cendE,@object
	.size		_ZN39_INTERNAL_a840e791_4_k_cu_b4e486e5_38494cuda3std3__45__cpo4cendE,(_ZN39_INTERNAL_a840e791_4_k_cu_b4e486e5_38494cuda3std6ranges3__45__cpo4swapE - _ZN39_INTERNAL_a840e791_4_k_cu_b4e486e5_38494cuda3std3__45__cpo4cendE)
_ZN39_INTERNAL_a840e791_4_k_cu_b4e486e5_38494cuda3std3__45__cpo4cendE:
	.zero		1
	.type		_ZN39_INTERNAL_a840e791_4_k_cu_b4e486e5_38494cuda3std6ranges3__45__cpo4swapE,@object
	.size		_ZN39_INTERNAL_a840e791_4_k_cu_b4e486e5_38494cuda3std6ranges3__45__cpo4swapE,(.L_8 - _ZN39_INTERNAL_a840e791_4_k_cu_b4e486e5_38494cuda3std6ranges3__45__cpo4swapE)
_ZN39_INTERNAL_a840e791_4_k_cu_b4e486e5_38494cuda3std6ranges3__45__cpo4swapE:
	.zero		1
.L_8:


//--------------------- .nv.constant0._ZN7cutlass13device_kernelINS_4fmha6kernel28FmhaKernelTmaWarpSpecializedINS1_10collective33FmhaBwdMainloopTmaWarpSpecializedINS_6half_tEfN4cute5tupleIJNS7_1CILi128EEESA_NS9_ILi32EEEEEENS4_16FusionBwdAdapterINS4_12CausalFusionEEEJEEENS4_17FmhaBwdEpilogueKVIS6_fNS8_IJNS9_ILi64EEESB_SA_EEEEENS2_23TileSchedulerBwdAdapterINS2_23IndividualTileSchedulerEEEJEEEEEvNT_6ParamsE --------------------------
	.section	.nv.constant0._ZN7cutlass13device_kernelINS_4fmha6kernel28FmhaKernelTmaWarpSpecializedINS1_10collective33FmhaBwdMainloopTmaWarpSpecializedINS_6half_tEfN4cute5tupleIJNS7_1CILi128EEESA_NS9_ILi32EEEEEENS4_16FusionBwdAdapterINS4_12CausalFusionEEEJEEENS4_17FmhaBwdEpilogueKVIS6_fNS8_IJNS9_ILi64EEESB_SA_EEEEENS2_23TileSchedulerBwdAdapterINS2_23IndividualTileSchedulerEEEJEEEEEvNT_6ParamsE,"a",@progbits
	.sectionflags	@""
	.align	4
.nv.constant0._ZN7cutlass13device_kernelINS_4fmha6kernel28FmhaKernelTmaWarpSpecializedINS1_10collective33FmhaBwdMainloopTmaWarpSpecializedINS_6half_tEfN4cute5tupleIJNS7_1CILi128EEESA_NS9_ILi32EEEEEENS4_16FusionBwdAdapterINS4_12CausalFusionEEEJEEENS4_17FmhaBwdEpilogueKVIS6_fNS8_IJNS9_ILi64EEESB_SA_EEEEENS2_23TileSchedulerBwdAdapterINS2_23IndividualTileSchedulerEEEJEEEEEvNT_6ParamsE:
	.zero		4352


//--------------------- SYMBOLS --------------------------

	.type		.nv.reservedSmem.offset0,@object
	.size		.nv.reservedSmem.offset0,0x4
	.type		__assertfail,@function
